//
// Generated by NVIDIA NVVM Compiler
//
// Compiler Build ID: CL-36424714
// Cuda compilation tools, release 13.0, V13.0.88
// Based on NVVM 20.0.0
//

.version 9.0
.target sm_100
.address_size 64

	// .globl	narrow_strided_kernel

.visible .entry narrow_strided_kernel(
	.param .u64 .ptr .align 1 narrow_strided_kernel_param_0,
	.param .u64 .ptr .align 1 narrow_strided_kernel_param_1,
	.param .u32 narrow_strided_kernel_param_2,
	.param .u64 .ptr .align 1 narrow_strided_kernel_param_3,
	.param .u64 .ptr .align 1 narrow_strided_kernel_param_4,
	.param .u64 .ptr .align 1 narrow_strided_kernel_param_5,
	.param .u32 narrow_strided_kernel_param_6,
	.param .u64 narrow_strided_kernel_param_7,
	.param .u64 narrow_strided_kernel_param_8,
	.param .u64 narrow_strided_kernel_param_9
)
{
	.local .align 16 .b8 	__local_depot0[64];
	.reg .b64 	%SP;
	.reg .b64 	%SPL;
	.reg .pred 	%p<60>;
	.reg .b16 	%rs<3>;
	.reg .b32 	%r<144>;
	.reg .b64 	%rd<473>;

	mov.u64 	%SPL, __local_depot0;
	ld.param.u64 	%rd172, [narrow_strided_kernel_param_0];
	ld.param.u64 	%rd173, [narrow_strided_kernel_param_1];
	ld.param.u32 	%r39, [narrow_strided_kernel_param_2];
	ld.param.u64 	%rd174, [narrow_strided_kernel_param_3];
	ld.param.u64 	%rd175, [narrow_strided_kernel_param_4];
	ld.param.u32 	%r40, [narrow_strided_kernel_param_6];
	ld.param.u64 	%rd170, [narrow_strided_kernel_param_7];
	ld.param.u64 	%rd176, [narrow_strided_kernel_param_9];
	cvta.to.global.u64 	%rd1, %rd174;
	cvta.to.global.u64 	%rd2, %rd175;
	cvta.to.global.u64 	%rd3, %rd173;
	cvta.to.global.u64 	%rd4, %rd172;
	add.u64 	%rd5, %SPL, 0;
	mov.u32 	%r41, %ctaid.x;
	mov.u32 	%r42, %ntid.x;
	mov.u32 	%r43, %tid.x;
	mad.lo.s32 	%r44, %r41, %r42, %r43;
	cvt.u64.u32 	%rd6, %r44;
	setp.le.s64 	%p1, %rd176, %rd6;
	@%p1 bra 	$L__BB0_86;
	setp.lt.s32 	%p2, %r39, 1;
	mov.b64 	%rd460, 0;
	@%p2 bra 	$L__BB0_47;
	and.b32  	%r1, %r39, 7;
	setp.lt.u32 	%p3, %r39, 8;
	mov.u64 	%rd427, %rd6;
	mov.u32 	%r135, %r39;
	@%p3 bra 	$L__BB0_7;
	add.s32 	%r138, %r39, -4;
	and.b32  	%r45, %r39, 2147483640;
	neg.s32 	%r137, %r45;
	mov.u64 	%rd427, %rd6;
$L__BB0_4:
	.pragma "nounroll";
	add.s32 	%r20, %r138, 3;
	mul.wide.u32 	%rd179, %r20, 8;
	add.s64 	%rd180, %rd1, %rd179;
	ld.global.nc.u64 	%rd59, [%rd180];
	or.b64  	%rd181, %rd427, %rd59;
	and.b64  	%rd182, %rd181, -4294967296;
	setp.ne.s64 	%p4, %rd182, 0;
	@%p4 bra 	$L__BB0_50;
	cvt.u32.u64 	%r46, %rd59;
	cvt.u32.u64 	%r47, %rd427;
	div.u32 	%r48, %r47, %r46;
	mul.lo.s32 	%r49, %r48, %r46;
	sub.s32 	%r50, %r47, %r49;
	cvt.u64.u32 	%rd435, %r48;
	cvt.u64.u32 	%rd436, %r50;
	bra.uni 	$L__BB0_51;
$L__BB0_6:
	add.s32 	%r135, %r138, 4;
$L__BB0_7:
	setp.eq.s32 	%p13, %r1, 0;
	@%p13 bra 	$L__BB0_36;
	and.b32  	%r6, %r39, 3;
	setp.lt.u32 	%p14, %r1, 4;
	@%p14 bra 	$L__BB0_22;
	add.s32 	%r7, %r135, -1;
	mul.wide.u32 	%rd235, %r7, 8;
	add.s64 	%rd236, %rd1, %rd235;
	ld.global.nc.u64 	%rd8, [%rd236];
	or.b64  	%rd237, %rd427, %rd8;
	and.b64  	%rd238, %rd237, -4294967296;
	setp.ne.s64 	%p15, %rd238, 0;
	@%p15 bra 	$L__BB0_11;
	cvt.u32.u64 	%r86, %rd8;
	cvt.u32.u64 	%r87, %rd427;
	div.u32 	%r88, %r87, %r86;
	mul.lo.s32 	%r89, %r88, %r86;
	sub.s32 	%r90, %r87, %r89;
	cvt.u64.u32 	%rd419, %r88;
	cvt.u64.u32 	%rd420, %r90;
	bra.uni 	$L__BB0_12;
$L__BB0_11:
	div.s64 	%rd419, %rd427, %rd8;
	mul.lo.s64 	%rd239, %rd419, %rd8;
	sub.s64 	%rd420, %rd427, %rd239;
$L__BB0_12:
	add.s64 	%rd241, %rd5, %rd235;
	st.local.u64 	[%rd241], %rd420;
	add.s32 	%r8, %r135, -2;
	mul.wide.u32 	%rd242, %r8, 8;
	add.s64 	%rd243, %rd1, %rd242;
	ld.global.nc.u64 	%rd15, [%rd243];
	or.b64  	%rd244, %rd419, %rd15;
	and.b64  	%rd245, %rd244, -4294967296;
	setp.ne.s64 	%p16, %rd245, 0;
	@%p16 bra 	$L__BB0_14;
	cvt.u32.u64 	%r91, %rd15;
	cvt.u32.u64 	%r92, %rd419;
	div.u32 	%r93, %r92, %r91;
	mul.lo.s32 	%r94, %r93, %r91;
	sub.s32 	%r95, %r92, %r94;
	cvt.u64.u32 	%rd421, %r93;
	cvt.u64.u32 	%rd422, %r95;
	bra.uni 	$L__BB0_15;
$L__BB0_14:
	div.s64 	%rd421, %rd419, %rd15;
	mul.lo.s64 	%rd246, %rd421, %rd15;
	sub.s64 	%rd422, %rd419, %rd246;
$L__BB0_15:
	add.s64 	%rd248, %rd5, %rd242;
	st.local.u64 	[%rd248], %rd422;
	add.s32 	%r9, %r135, -3;
	mul.wide.u32 	%rd249, %r9, 8;
	add.s64 	%rd250, %rd1, %rd249;
	ld.global.nc.u64 	%rd22, [%rd250];
	or.b64  	%rd251, %rd421, %rd22;
	and.b64  	%rd252, %rd251, -4294967296;
	setp.ne.s64 	%p17, %rd252, 0;
	@%p17 bra 	$L__BB0_17;
	cvt.u32.u64 	%r96, %rd22;
	cvt.u32.u64 	%r97, %rd421;
	div.u32 	%r98, %r97, %r96;
	mul.lo.s32 	%r99, %r98, %r96;
	sub.s32 	%r100, %r97, %r99;
	cvt.u64.u32 	%rd423, %r98;
	cvt.u64.u32 	%rd424, %r100;
	bra.uni 	$L__BB0_18;
$L__BB0_17:
	div.s64 	%rd423, %rd421, %rd22;
	mul.lo.s64 	%rd253, %rd423, %rd22;
	sub.s64 	%rd424, %rd421, %rd253;
$L__BB0_18:
	add.s64 	%rd255, %rd5, %rd249;
	st.local.u64 	[%rd255], %rd424;
	add.s32 	%r135, %r135, -4;
	mul.wide.u32 	%rd256, %r135, 8;
	add.s64 	%rd257, %rd1, %rd256;
	ld.global.nc.u64 	%rd29, [%rd257];
	or.b64  	%rd258, %rd423, %rd29;
	and.b64  	%rd259, %rd258, -4294967296;
	setp.ne.s64 	%p18, %rd259, 0;
	@%p18 bra 	$L__BB0_20;
	cvt.u32.u64 	%r101, %rd29;
	cvt.u32.u64 	%r102, %rd423;
	div.u32 	%r103, %r102, %r101;
	mul.lo.s32 	%r104, %r103, %r101;
	sub.s32 	%r105, %r102, %r104;
	cvt.u64.u32 	%rd427, %r103;
	cvt.u64.u32 	%rd426, %r105;
	bra.uni 	$L__BB0_21;
$L__BB0_20:
	div.s64 	%rd427, %rd423, %rd29;
	mul.lo.s64 	%rd260, %rd427, %rd29;
	sub.s64 	%rd426, %rd423, %rd260;
$L__BB0_21:
	add.s64 	%rd262, %rd5, %rd256;
	st.local.u64 	[%rd262], %rd426;
$L__BB0_22:
	setp.eq.s32 	%p19, %r6, 0;
	@%p19 bra 	$L__BB0_36;
	setp.eq.s32 	%p20, %r6, 1;
	@%p20 bra 	$L__BB0_31;
	add.s32 	%r12, %r135, -1;
	mul.wide.u32 	%rd263, %r12, 8;
	add.s64 	%rd264, %rd1, %rd263;
	ld.global.nc.u64 	%rd37, [%rd264];
	or.b64  	%rd265, %rd427, %rd37;
	and.b64  	%rd266, %rd265, -4294967296;
	setp.ne.s64 	%p21, %rd266, 0;
	@%p21 bra 	$L__BB0_26;
	cvt.u32.u64 	%r106, %rd37;
	cvt.u32.u64 	%r107, %rd427;
	div.u32 	%r108, %r107, %r106;
	mul.lo.s32 	%r109, %r108, %r106;
	sub.s32 	%r110, %r107, %r109;
	cvt.u64.u32 	%rd428, %r108;
	cvt.u64.u32 	%rd429, %r110;
	bra.uni 	$L__BB0_27;
$L__BB0_26:
	div.s64 	%rd428, %rd427, %rd37;
	mul.lo.s64 	%rd267, %rd428, %rd37;
	sub.s64 	%rd429, %rd427, %rd267;
$L__BB0_27:
	add.s64 	%rd269, %rd5, %rd263;
	st.local.u64 	[%rd269], %rd429;
	add.s32 	%r135, %r135, -2;
	mul.wide.u32 	%rd270, %r135, 8;
	add.s64 	%rd271, %rd1, %rd270;
	ld.global.nc.u64 	%rd44, [%rd271];
	or.b64  	%rd272, %rd428, %rd44;
	and.b64  	%rd273, %rd272, -4294967296;
	setp.ne.s64 	%p22, %rd273, 0;
	@%p22 bra 	$L__BB0_29;
	cvt.u32.u64 	%r111, %rd44;
	cvt.u32.u64 	%r112, %rd428;
	div.u32 	%r113, %r112, %r111;
	mul.lo.s32 	%r114, %r113, %r111;
	sub.s32 	%r115, %r112, %r114;
	cvt.u64.u32 	%rd427, %r113;
	cvt.u64.u32 	%rd431, %r115;
	bra.uni 	$L__BB0_30;
$L__BB0_29:
	div.s64 	%rd427, %rd428, %rd44;
	mul.lo.s64 	%rd274, %rd427, %rd44;
	sub.s64 	%rd431, %rd428, %rd274;
$L__BB0_30:
	add.s64 	%rd276, %rd5, %rd270;
	st.local.u64 	[%rd276], %rd431;
$L__BB0_31:
	and.b32  	%r116, %r39, 1;
	setp.eq.b32 	%p23, %r116, 1;
	not.pred 	%p24, %p23;
	@%p24 bra 	$L__BB0_36;
	add.s32 	%r15, %r135, -1;
	mul.wide.u32 	%rd277, %r15, 8;
	add.s64 	%rd278, %rd1, %rd277;
	ld.global.nc.u64 	%rd52, [%rd278];
	or.b64  	%rd279, %rd427, %rd52;
	and.b64  	%rd280, %rd279, -4294967296;
	setp.ne.s64 	%p25, %rd280, 0;
	@%p25 bra 	$L__BB0_34;
	cvt.u32.u64 	%r117, %rd52;
	cvt.u32.u64 	%r118, %rd427;
	rem.u32 	%r119, %r118, %r117;
	cvt.u64.u32 	%rd433, %r119;
	bra.uni 	$L__BB0_35;
$L__BB0_34:
	rem.s64 	%rd433, %rd427, %rd52;
$L__BB0_35:
	add.s64 	%rd282, %rd5, %rd277;
	st.local.u64 	[%rd282], %rd433;
$L__BB0_36:
	setp.lt.u32 	%p26, %r39, 8;
	mov.b64 	%rd460, 0;
	mov.b32 	%r141, 0;
	@%p26 bra 	$L__BB0_39;
	and.b32  	%r141, %r39, 2147483640;
	neg.s32 	%r139, %r40;
	add.s64 	%rd452, %rd5, 32;
	add.s64 	%rd451, %rd2, 32;
	mov.b64 	%rd460, 0;
	mov.b32 	%r140, 0;
$L__BB0_38:
	.pragma "nounroll";
	ld.local.v2.u64 	{%rd286, %rd287}, [%rd452+-32];
	setp.eq.s32 	%p27, %r139, 0;
	selp.b64 	%rd288, %rd170, 0, %p27;
	add.s64 	%rd289, %rd286, %rd288;
	ld.global.nc.u64 	%rd290, [%rd451+-32];
	mad.lo.s64 	%rd291, %rd289, %rd290, %rd460;
	add.s32 	%r122, %r140, 1;
	setp.eq.s32 	%p28, %r122, %r40;
	selp.b64 	%rd292, %rd170, 0, %p28;
	add.s64 	%rd293, %rd287, %rd292;
	ld.global.nc.u64 	%rd294, [%rd451+-24];
	mad.lo.s64 	%rd295, %rd293, %rd294, %rd291;
	add.s32 	%r123, %r140, 2;
	ld.local.v2.u64 	{%rd296, %rd297}, [%rd452+-16];
	setp.eq.s32 	%p29, %r123, %r40;
	selp.b64 	%rd298, %rd170, 0, %p29;
	add.s64 	%rd299, %rd296, %rd298;
	ld.global.nc.u64 	%rd300, [%rd451+-16];
	mad.lo.s64 	%rd301, %rd299, %rd300, %rd295;
	add.s32 	%r124, %r140, 3;
	setp.eq.s32 	%p30, %r124, %r40;
	selp.b64 	%rd302, %rd170, 0, %p30;
	add.s64 	%rd303, %rd297, %rd302;
	ld.global.nc.u64 	%rd304, [%rd451+-8];
	mad.lo.s64 	%rd305, %rd303, %rd304, %rd301;
	add.s32 	%r125, %r140, 4;
	ld.local.v2.u64 	{%rd306, %rd307}, [%rd452];
	setp.eq.s32 	%p31, %r125, %r40;
	selp.b64 	%rd308, %rd170, 0, %p31;
	add.s64 	%rd309, %rd306, %rd308;
	ld.global.nc.u64 	%rd310, [%rd451];
	mad.lo.s64 	%rd311, %rd309, %rd310, %rd305;
	add.s32 	%r126, %r140, 5;
	setp.eq.s32 	%p32, %r126, %r40;
	selp.b64 	%rd312, %rd170, 0, %p32;
	add.s64 	%rd313, %rd307, %rd312;
	ld.global.nc.u64 	%rd314, [%rd451+8];
	mad.lo.s64 	%rd315, %rd313, %rd314, %rd311;
	add.s32 	%r127, %r140, 6;
	ld.local.v2.u64 	{%rd316, %rd317}, [%rd452+16];
	setp.eq.s32 	%p33, %r127, %r40;
	selp.b64 	%rd318, %rd170, 0, %p33;
	add.s64 	%rd319, %rd316, %rd318;
	ld.global.nc.u64 	%rd320, [%rd451+16];
	mad.lo.s64 	%rd321, %rd319, %rd320, %rd315;
	add.s32 	%r128, %r140, 7;
	setp.eq.s32 	%p34, %r128, %r40;
	selp.b64 	%rd322, %rd170, 0, %p34;
	add.s64 	%rd323, %rd317, %rd322;
	ld.global.nc.u64 	%rd324, [%rd451+24];
	mad.lo.s64 	%rd460, %rd323, %rd324, %rd321;
	add.s32 	%r140, %r140, 8;
	add.s32 	%r139, %r139, 8;
	add.s64 	%rd452, %rd452, 64;
	add.s64 	%rd451, %rd451, 64;
	setp.ne.s32 	%p35, %r140, %r141;
	@%p35 bra 	$L__BB0_38;
$L__BB0_39:
	setp.eq.s32 	%p36, %r1, 0;
	@%p36 bra 	$L__BB0_47;
	and.b32  	%r34, %r39, 3;
	setp.lt.u32 	%p37, %r1, 4;
	@%p37 bra 	$L__BB0_42;
	mul.wide.u32 	%rd326, %r141, 8;
	add.s64 	%rd327, %rd5, %rd326;
	ld.local.u64 	%rd328, [%rd327];
	setp.eq.s32 	%p38, %r141, %r40;
	selp.b64 	%rd329, %rd170, 0, %p38;
	add.s64 	%rd330, %rd328, %rd329;
	add.s64 	%rd331, %rd2, %rd326;
	ld.global.nc.u64 	%rd332, [%rd331];
	mad.lo.s64 	%rd333, %rd330, %rd332, %rd460;
	add.s32 	%r129, %r141, 1;
	ld.local.u64 	%rd334, [%rd327+8];
	setp.eq.s32 	%p39, %r129, %r40;
	selp.b64 	%rd335, %rd170, 0, %p39;
	add.s64 	%rd336, %rd334, %rd335;
	ld.global.nc.u64 	%rd337, [%rd331+8];
	mad.lo.s64 	%rd338, %rd336, %rd337, %rd333;
	add.s32 	%r130, %r141, 2;
	ld.local.u64 	%rd339, [%rd327+16];
	setp.eq.s32 	%p40, %r130, %r40;
	selp.b64 	%rd340, %rd170, 0, %p40;
	add.s64 	%rd341, %rd339, %rd340;
	ld.global.nc.u64 	%rd342, [%rd331+16];
	mad.lo.s64 	%rd343, %rd341, %rd342, %rd338;
	add.s32 	%r131, %r141, 3;
	ld.local.u64 	%rd344, [%rd327+24];
	setp.eq.s32 	%p41, %r131, %r40;
	selp.b64 	%rd345, %rd170, 0, %p41;
	add.s64 	%rd346, %rd344, %rd345;
	ld.global.nc.u64 	%rd347, [%rd331+24];
	mad.lo.s64 	%rd460, %rd346, %rd347, %rd343;
	add.s32 	%r141, %r141, 4;
$L__BB0_42:
	setp.eq.s32 	%p42, %r34, 0;
	@%p42 bra 	$L__BB0_47;
	setp.eq.s32 	%p43, %r34, 1;
	@%p43 bra 	$L__BB0_45;
	mul.wide.u32 	%rd349, %r141, 8;
	add.s64 	%rd350, %rd5, %rd349;
	ld.local.u64 	%rd351, [%rd350];
	setp.eq.s32 	%p44, %r141, %r40;
	selp.b64 	%rd352, %rd170, 0, %p44;
	add.s64 	%rd353, %rd351, %rd352;
	add.s64 	%rd354, %rd2, %rd349;
	ld.global.nc.u64 	%rd355, [%rd354];
	mad.lo.s64 	%rd356, %rd353, %rd355, %rd460;
	add.s32 	%r132, %r141, 1;
	ld.local.u64 	%rd357, [%rd350+8];
	setp.eq.s32 	%p45, %r132, %r40;
	selp.b64 	%rd358, %rd170, 0, %p45;
	add.s64 	%rd359, %rd357, %rd358;
	ld.global.nc.u64 	%rd360, [%rd354+8];
	mad.lo.s64 	%rd460, %rd359, %rd360, %rd356;
	add.s32 	%r141, %r141, 2;
$L__BB0_45:
	and.b32  	%r133, %r39, 1;
	setp.eq.b32 	%p46, %r133, 1;
	not.pred 	%p47, %p46;
	@%p47 bra 	$L__BB0_47;
	mul.wide.u32 	%rd361, %r141, 8;
	add.s64 	%rd362, %rd5, %rd361;
	ld.local.u64 	%rd363, [%rd362];
	setp.eq.s32 	%p48, %r141, %r40;
	selp.b64 	%rd364, %rd170, 0, %p48;
	add.s64 	%rd365, %rd363, %rd364;
	add.s64 	%rd366, %rd2, %rd361;
	ld.global.nc.u64 	%rd367, [%rd366];
	mad.lo.s64 	%rd460, %rd365, %rd367, %rd460;
$L__BB0_47:
	ld.param.u64 	%rd417, [narrow_strided_kernel_param_8];
	mul.lo.s64 	%rd131, %rd460, %rd417;
	mul.lo.s64 	%rd132, %rd417, %rd6;
	shr.s64 	%rd368, %rd417, 63;
	shr.u64 	%rd369, %rd368, 61;
	add.s64 	%rd370, %rd417, %rd369;
	shr.s64 	%rd133, %rd370, 3;
	and.b64  	%rd371, %rd370, -8;
	sub.s64 	%rd472, %rd417, %rd371;
	setp.lt.s64 	%p49, %rd417, 8;
	@%p49 bra 	$L__BB0_83;
	add.s64 	%rd373, %rd133, -1;
	and.b64  	%rd135, %rd133, 15;
	setp.lt.u64 	%p50, %rd373, 15;
	mov.b64 	%rd461, 0;
	@%p50 bra 	$L__BB0_74;
	and.b64  	%rd461, %rd133, 1152921504606846960;
	add.s64 	%rd374, %rd131, %rd4;
	add.s64 	%rd468, %rd374, 64;
	add.s64 	%rd375, %rd132, %rd3;
	add.s64 	%rd467, %rd375, 64;
	mov.u64 	%rd469, %rd461;
	bra.uni 	$L__BB0_73;
$L__BB0_50:
	div.s64 	%rd435, %rd427, %rd59;
	mul.lo.s64 	%rd183, %rd435, %rd59;
	sub.s64 	%rd436, %rd427, %rd183;
$L__BB0_51:
	add.s64 	%rd185, %rd5, %rd179;
	st.local.u64 	[%rd185], %rd436;
	add.s32 	%r21, %r138, 2;
	mul.wide.u32 	%rd186, %r21, 8;
	add.s64 	%rd187, %rd1, %rd186;
	ld.global.nc.u64 	%rd66, [%rd187];
	or.b64  	%rd188, %rd435, %rd66;
	and.b64  	%rd189, %rd188, -4294967296;
	setp.ne.s64 	%p5, %rd189, 0;
	@%p5 bra 	$L__BB0_53;
	cvt.u32.u64 	%r51, %rd66;
	cvt.u32.u64 	%r52, %rd435;
	div.u32 	%r53, %r52, %r51;
	mul.lo.s32 	%r54, %r53, %r51;
	sub.s32 	%r55, %r52, %r54;
	cvt.u64.u32 	%rd437, %r53;
	cvt.u64.u32 	%rd438, %r55;
	bra.uni 	$L__BB0_54;
$L__BB0_53:
	div.s64 	%rd437, %rd435, %rd66;
	mul.lo.s64 	%rd190, %rd437, %rd66;
	sub.s64 	%rd438, %rd435, %rd190;
$L__BB0_54:
	add.s64 	%rd192, %rd5, %rd186;
	st.local.u64 	[%rd192], %rd438;
	add.s32 	%r22, %r138, 1;
	mul.wide.u32 	%rd193, %r22, 8;
	add.s64 	%rd194, %rd1, %rd193;
	ld.global.nc.u64 	%rd73, [%rd194];
	or.b64  	%rd195, %rd437, %rd73;
	and.b64  	%rd196, %rd195, -4294967296;
	setp.ne.s64 	%p6, %rd196, 0;
	@%p6 bra 	$L__BB0_56;
	cvt.u32.u64 	%r56, %rd73;
	cvt.u32.u64 	%r57, %rd437;
	div.u32 	%r58, %r57, %r56;
	mul.lo.s32 	%r59, %r58, %r56;
	sub.s32 	%r60, %r57, %r59;
	cvt.u64.u32 	%rd439, %r58;
	cvt.u64.u32 	%rd440, %r60;
	bra.uni 	$L__BB0_57;
$L__BB0_56:
	div.s64 	%rd439, %rd437, %rd73;
	mul.lo.s64 	%rd197, %rd439, %rd73;
	sub.s64 	%rd440, %rd437, %rd197;
$L__BB0_57:
	add.s64 	%rd199, %rd5, %rd193;
	st.local.u64 	[%rd199], %rd440;
	add.s32 	%r23, %r138, -4;
	mul.wide.u32 	%rd200, %r138, 8;
	add.s64 	%rd201, %rd1, %rd200;
	ld.global.nc.u64 	%rd80, [%rd201];
	or.b64  	%rd202, %rd439, %rd80;
	and.b64  	%rd203, %rd202, -4294967296;
	setp.ne.s64 	%p7, %rd203, 0;
	@%p7 bra 	$L__BB0_59;
	cvt.u32.u64 	%r61, %rd80;
	cvt.u32.u64 	%r62, %rd439;
	div.u32 	%r63, %r62, %r61;
	mul.lo.s32 	%r64, %r63, %r61;
	sub.s32 	%r65, %r62, %r64;
	cvt.u64.u32 	%rd441, %r63;
	cvt.u64.u32 	%rd442, %r65;
	bra.uni 	$L__BB0_60;
$L__BB0_59:
	div.s64 	%rd441, %rd439, %rd80;
	mul.lo.s64 	%rd204, %rd441, %rd80;
	sub.s64 	%rd442, %rd439, %rd204;
$L__BB0_60:
	add.s64 	%rd206, %rd5, %rd200;
	st.local.u64 	[%rd206], %rd442;
	add.s32 	%r24, %r138, -1;
	mul.wide.u32 	%rd207, %r24, 8;
	add.s64 	%rd208, %rd1, %rd207;
	ld.global.nc.u64 	%rd87, [%rd208];
	or.b64  	%rd209, %rd441, %rd87;
	and.b64  	%rd210, %rd209, -4294967296;
	setp.ne.s64 	%p8, %rd210, 0;
	@%p8 bra 	$L__BB0_62;
	cvt.u32.u64 	%r66, %rd87;
	cvt.u32.u64 	%r67, %rd441;
	div.u32 	%r68, %r67, %r66;
	mul.lo.s32 	%r69, %r68, %r66;
	sub.s32 	%r70, %r67, %r69;
	cvt.u64.u32 	%rd443, %r68;
	cvt.u64.u32 	%rd444, %r70;
	bra.uni 	$L__BB0_63;
$L__BB0_62:
	div.s64 	%rd443, %rd441, %rd87;
	mul.lo.s64 	%rd211, %rd443, %rd87;
	sub.s64 	%rd444, %rd441, %rd211;
$L__BB0_63:
	add.s64 	%rd213, %rd5, %rd207;
	st.local.u64 	[%rd213], %rd444;
	add.s32 	%r25, %r138, -2;
	mul.wide.u32 	%rd214, %r25, 8;
	add.s64 	%rd215, %rd1, %rd214;
	ld.global.nc.u64 	%rd94, [%rd215];
	or.b64  	%rd216, %rd443, %rd94;
	and.b64  	%rd217, %rd216, -4294967296;
	setp.ne.s64 	%p9, %rd217, 0;
	@%p9 bra 	$L__BB0_65;
	cvt.u32.u64 	%r71, %rd94;
	cvt.u32.u64 	%r72, %rd443;
	div.u32 	%r73, %r72, %r71;
	mul.lo.s32 	%r74, %r73, %r71;
	sub.s32 	%r75, %r72, %r74;
	cvt.u64.u32 	%rd445, %r73;
	cvt.u64.u32 	%rd446, %r75;
	bra.uni 	$L__BB0_66;
$L__BB0_65:
	div.s64 	%rd445, %rd443, %rd94;
	mul.lo.s64 	%rd218, %rd445, %rd94;
	sub.s64 	%rd446, %rd443, %rd218;
$L__BB0_66:
	add.s64 	%rd220, %rd5, %rd214;
	st.local.u64 	[%rd220], %rd446;
	add.s32 	%r26, %r138, -3;
	mul.wide.u32 	%rd221, %r26, 8;
	add.s64 	%rd222, %rd1, %rd221;
	ld.global.nc.u64 	%rd101, [%rd222];
	or.b64  	%rd223, %rd445, %rd101;
	and.b64  	%rd224, %rd223, -4294967296;
	setp.ne.s64 	%p10, %rd224, 0;
	@%p10 bra 	$L__BB0_68;
	cvt.u32.u64 	%r76, %rd101;
	cvt.u32.u64 	%r77, %rd445;
	div.u32 	%r78, %r77, %r76;
	mul.lo.s32 	%r79, %r78, %r76;
	sub.s32 	%r80, %r77, %r79;
	cvt.u64.u32 	%rd447, %r78;
	cvt.u64.u32 	%rd448, %r80;
	bra.uni 	$L__BB0_69;
$L__BB0_68:
	div.s64 	%rd447, %rd445, %rd101;
	mul.lo.s64 	%rd225, %rd447, %rd101;
	sub.s64 	%rd448, %rd445, %rd225;
$L__BB0_69:
	add.s64 	%rd227, %rd5, %rd221;
	st.local.u64 	[%rd227], %rd448;
	mul.wide.u32 	%rd228, %r23, 8;
	add.s64 	%rd229, %rd1, %rd228;
	ld.global.nc.u64 	%rd108, [%rd229];
	or.b64  	%rd230, %rd447, %rd108;
	and.b64  	%rd231, %rd230, -4294967296;
	setp.ne.s64 	%p11, %rd231, 0;
	@%p11 bra 	$L__BB0_71;
	cvt.u32.u64 	%r81, %rd108;
	cvt.u32.u64 	%r82, %rd447;
	div.u32 	%r83, %r82, %r81;
	mul.lo.s32 	%r84, %r83, %r81;
	sub.s32 	%r85, %r82, %r84;
	cvt.u64.u32 	%rd427, %r83;
	cvt.u64.u32 	%rd450, %r85;
	bra.uni 	$L__BB0_72;
$L__BB0_71:
	div.s64 	%rd427, %rd447, %rd108;
	mul.lo.s64 	%rd232, %rd427, %rd108;
	sub.s64 	%rd450, %rd447, %rd232;
$L__BB0_72:
	add.s64 	%rd234, %rd5, %rd228;
	st.local.u64 	[%rd234], %rd450;
	add.s32 	%r138, %r138, -8;
	add.s32 	%r137, %r137, 8;
	setp.eq.s32 	%p12, %r137, 0;
	@%p12 bra 	$L__BB0_6;
	bra.uni 	$L__BB0_4;
$L__BB0_73:
	.pragma "nounroll";
	ld.global.nc.u64 	%rd376, [%rd468+-64];
	st.global.u64 	[%rd467+-64], %rd376;
	ld.global.nc.u64 	%rd377, [%rd468+-56];
	st.global.u64 	[%rd467+-56], %rd377;
	ld.global.nc.u64 	%rd378, [%rd468+-48];
	st.global.u64 	[%rd467+-48], %rd378;
	ld.global.nc.u64 	%rd379, [%rd468+-40];
	st.global.u64 	[%rd467+-40], %rd379;
	ld.global.nc.u64 	%rd380, [%rd468+-32];
	st.global.u64 	[%rd467+-32], %rd380;
	ld.global.nc.u64 	%rd381, [%rd468+-24];
	st.global.u64 	[%rd467+-24], %rd381;
	ld.global.nc.u64 	%rd382, [%rd468+-16];
	st.global.u64 	[%rd467+-16], %rd382;
	ld.global.nc.u64 	%rd383, [%rd468+-8];
	st.global.u64 	[%rd467+-8], %rd383;
	ld.global.nc.u64 	%rd384, [%rd468];
	st.global.u64 	[%rd467], %rd384;
	ld.global.nc.u64 	%rd385, [%rd468+8];
	st.global.u64 	[%rd467+8], %rd385;
	ld.global.nc.u64 	%rd386, [%rd468+16];
	st.global.u64 	[%rd467+16], %rd386;
	ld.global.nc.u64 	%rd387, [%rd468+24];
	st.global.u64 	[%rd467+24], %rd387;
	ld.global.nc.u64 	%rd388, [%rd468+32];
	st.global.u64 	[%rd467+32], %rd388;
	ld.global.nc.u64 	%rd389, [%rd468+40];
	st.global.u64 	[%rd467+40], %rd389;
	ld.global.nc.u64 	%rd390, [%rd468+48];
	st.global.u64 	[%rd467+48], %rd390;
	ld.global.nc.u64 	%rd391, [%rd468+56];
	st.global.u64 	[%rd467+56], %rd391;
	add.s64 	%rd469, %rd469, -16;
	add.s64 	%rd468, %rd468, 128;
	add.s64 	%rd467, %rd467, 128;
	setp.eq.s64 	%p51, %rd469, 0;
	@%p51 bra 	$L__BB0_74;
	bra.uni 	$L__BB0_73;
$L__BB0_74:
	setp.eq.s64 	%p52, %rd135, 0;
	@%p52 bra 	$L__BB0_83;
	add.s64 	%rd140, %rd4, %rd131;
	add.s64 	%rd141, %rd3, %rd132;
	and.b64  	%rd142, %rd133, 7;
	setp.lt.u64 	%p53, %rd135, 8;
	@%p53 bra 	$L__BB0_77;
	shl.b64 	%rd392, %rd461, 3;
	add.s64 	%rd393, %rd140, %rd392;
	ld.global.nc.u64 	%rd394, [%rd393];
	add.s64 	%rd395, %rd141, %rd392;
	st.global.u64 	[%rd395], %rd394;
	ld.global.nc.u64 	%rd396, [%rd393+8];
	st.global.u64 	[%rd395+8], %rd396;
	ld.global.nc.u64 	%rd397, [%rd393+16];
	st.global.u64 	[%rd395+16], %rd397;
	ld.global.nc.u64 	%rd398, [%rd393+24];
	st.global.u64 	[%rd395+24], %rd398;
	ld.global.nc.u64 	%rd399, [%rd393+32];
	st.global.u64 	[%rd395+32], %rd399;
	ld.global.nc.u64 	%rd400, [%rd393+40];
	st.global.u64 	[%rd395+40], %rd400;
	ld.global.nc.u64 	%rd401, [%rd393+48];
	st.global.u64 	[%rd395+48], %rd401;
	ld.global.nc.u64 	%rd402, [%rd393+56];
	st.global.u64 	[%rd395+56], %rd402;
	add.s64 	%rd461, %rd461, 8;
$L__BB0_77:
	setp.eq.s64 	%p54, %rd142, 0;
	@%p54 bra 	$L__BB0_83;
	and.b64  	%rd464, %rd133, 3;
	setp.lt.u64 	%p55, %rd142, 4;
	@%p55 bra 	$L__BB0_80;
	shl.b64 	%rd403, %rd461, 3;
	add.s64 	%rd404, %rd140, %rd403;
	ld.global.nc.u64 	%rd405, [%rd404];
	add.s64 	%rd406, %rd141, %rd403;
	st.global.u64 	[%rd406], %rd405;
	ld.global.nc.u64 	%rd407, [%rd404+8];
	st.global.u64 	[%rd406+8], %rd407;
	ld.global.nc.u64 	%rd408, [%rd404+16];
	st.global.u64 	[%rd406+16], %rd408;
	ld.global.nc.u64 	%rd409, [%rd404+24];
	st.global.u64 	[%rd406+24], %rd409;
	add.s64 	%rd461, %rd461, 4;
$L__BB0_80:
	setp.eq.s64 	%p56, %rd464, 0;
	@%p56 bra 	$L__BB0_83;
	shl.b64 	%rd410, %rd461, 3;
	add.s64 	%rd411, %rd132, %rd410;
	add.s64 	%rd466, %rd3, %rd411;
	add.s64 	%rd412, %rd131, %rd410;
	add.s64 	%rd465, %rd4, %rd412;
$L__BB0_82:
	.pragma "nounroll";
	ld.global.nc.u64 	%rd413, [%rd465];
	st.global.u64 	[%rd466], %rd413;
	add.s64 	%rd466, %rd466, 8;
	add.s64 	%rd465, %rd465, 8;
	add.s64 	%rd464, %rd464, -1;
	setp.ne.s64 	%p57, %rd464, 0;
	@%p57 bra 	$L__BB0_82;
$L__BB0_83:
	setp.lt.s64 	%p58, %rd472, 1;
	@%p58 bra 	$L__BB0_86;
	shl.b64 	%rd414, %rd133, 3;
	add.s64 	%rd415, %rd132, %rd414;
	add.s64 	%rd471, %rd3, %rd415;
	add.s64 	%rd416, %rd131, %rd414;
	add.s64 	%rd470, %rd4, %rd416;
$L__BB0_85:
	ld.global.nc.u8 	%rs1, [%rd470];
	cvt.u16.u8 	%rs2, %rs1;
	st.global.u8 	[%rd471], %rs2;
	add.s64 	%rd472, %rd472, -1;
	add.s64 	%rd471, %rd471, 1;
	add.s64 	%rd470, %rd470, 1;
	setp.ne.s64 	%p59, %rd472, 0;
	@%p59 bra 	$L__BB0_85;
$L__BB0_86:
	ret;

}


// ===== COMPILED SASS (sm_100) =====

	.target	sm_100

	.elftype	@"ET_EXEC"


//--------------------- .note.nv.tkinfo           --------------------------
	.section	.note.nv.tkinfo,"",@"SHT_NOTE"
	.sectionflags	@"SHF_NOTE_NV_TKINFO"
	.tkinfo
        /*0018*/ 	.word	0x00000002
        /*0030*/ 	.string	""
        /*0030*/ 	.string	"ptxas"
        /*0030*/ 	.string	"Cuda compilation tools, release 13.0, V13.0.88"
        /*0030*/ 	.string	"Build cuda_13.0.r13.0/compiler.36424714_0"
        /*0030*/ 	.string	"-arch sm_100 -m 64 "



//--------------------- .note.nv.cuinfo           --------------------------
	.section	.note.nv.cuinfo,"",@"SHT_NOTE"
	.sectionflags	@"SHF_NOTE_NV_CUINFO"
        /*0018*/ 	.short	0x0002
        /*001a*/ 	.short	0x0064
        /*001c*/ 	.short	0x0082
	.zero		2


//--------------------- .nv.info                  --------------------------
	.section	.nv.info,"",@"SHT_CUDA_INFO"
	.align	4


	//----- nvinfo : EIATTR_REGCOUNT
	.align		4
        /*0000*/ 	.byte	0x04, 0x2f
        /*0002*/ 	.short	(.L_1 - .L_0)
	.align		4
.L_0:
        /*0004*/ 	.word	index@(narrow_strided_kernel)
        /*0008*/ 	.word	0x00000022


	//----- nvinfo : EIATTR_FRAME_SIZE
	.align		4
.L_1:
        /*000c*/ 	.byte	0x04, 0x11
        /*000e*/ 	.short	(.L_3 - .L_2)
	.align		4
.L_2:
        /*0010*/ 	.word	index@($__internal_1_$__cuda_sm20_rem_s64)
        /*0014*/ 	.word	0x00000040


	//----- nvinfo : EIATTR_FRAME_SIZE
	.align		4
.L_3:
        /*0018*/ 	.byte	0x04, 0x11
        /*001a*/ 	.short	(.L_5 - .L_4)
	.align		4
.L_4:
        /*001c*/ 	.word	index@($__internal_0_$__cuda_sm20_div_s64)
        /*0020*/ 	.word	0x00000040


	//----- nvinfo : EIATTR_FRAME_SIZE
	.align		4
.L_5:
        /*0024*/ 	.byte	0x04, 0x11
        /*0026*/ 	.short	(.L_7 - .L_6)
	.align		4
.L_6:
        /*0028*/ 	.word	index@(narrow_strided_kernel)
        /*002c*/ 	.word	0x00000040


	//----- nvinfo : EIATTR_MIN_STACK_SIZE
	.align		4
.L_7:
        /*0030*/ 	.byte	0x04, 0x12
        /*0032*/ 	.short	(.L_9 - .L_8)
	.align		4
.L_8:
        /*0034*/ 	.word	index@(narrow_strided_kernel)
        /*0038*/ 	.word	0x00000040
.L_9:


//--------------------- .nv.compat                --------------------------
	.section	.nv.compat,"",@"SHT_CUDA_COMPAT_INFO"
	.align	4
        /*0000*/ 	.byte	0x02, 0x09, 0x00, 0x00, 0x02, 0x02, 0x01, 0x00, 0x02, 0x05, 0x05, 0x00, 0x03, 0x07, 0x01, 0x01
        /*0010*/ 	.byte	0x02, 0x03, 0x00, 0x00, 0x02, 0x06, 0x01, 0x00, 0x04, 0x0b, 0x08, 0x00, 0x09, 0x00, 0x00, 0x00
        /*0020*/ 	.byte	0x00, 0x00, 0x00, 0x00


//--------------------- .nv.info.narrow_strided_kernel --------------------------
	.section	.nv.info.narrow_strided_kernel,"",@"SHT_CUDA_INFO"
	.sectionflags	@""
	.align	4


	//----- nvinfo : EIATTR_CUDA_API_VERSION
	.align		4
        /*0000*/ 	.byte	0x04, 0x37
        /*0002*/ 	.short	(.L_11 - .L_10)
.L_10:
        /*0004*/ 	.word	0x00000082


	//----- nvinfo : EIATTR_KPARAM_INFO
	.align		4
.L_11:
        /*0008*/ 	.byte	0x04, 0x17
        /*000a*/ 	.short	(.L_13 - .L_12)
.L_12:
        /*000c*/ 	.word	0x00000000
        /*0010*/ 	.short	0x0009
        /*0012*/ 	.short	0x0048
        /*0014*/ 	.byte	0x00, 0xf0, 0x21, 0x00


	//----- nvinfo : EIATTR_KPARAM_INFO
	.align		4
.L_13:
        /*0018*/ 	.byte	0x04, 0x17
        /*001a*/ 	.short	(.L_15 - .L_14)
.L_14:
        /*001c*/ 	.word	0x00000000
        /*0020*/ 	.short	0x0008
        /*0022*/ 	.short	0x0040
        /*0024*/ 	.byte	0x00, 0xf0, 0x21, 0x00


	//----- nvinfo : EIATTR_KPARAM_INFO
	.align		4
.L_15:
        /*0028*/ 	.byte	0x04, 0x17
        /*002a*/ 	.short	(.L_17 - .L_16)
.L_16:
        /*002c*/ 	.word	0x00000000
        /*0030*/ 	.short	0x0007
        /*0032*/ 	.short	0x0038
        /*0034*/ 	.byte	0x00, 0xf0, 0x21, 0x00


	//----- nvinfo : EIATTR_KPARAM_INFO
	.align		4
.L_17:
        /*0038*/ 	.byte	0x04, 0x17
        /*003a*/ 	.short	(.L_19 - .L_18)
.L_18:
        /*003c*/ 	.word	0x00000000
        /*0040*/ 	.short	0x0006
        /*0042*/ 	.short	0x0030
        /*0044*/ 	.byte	0x00, 0xf0, 0x11, 0x00


	//----- nvinfo : EIATTR_KPARAM_INFO
	.align		4
.L_19:
        /*0048*/ 	.byte	0x04, 0x17
        /*004a*/ 	.short	(.L_21 - .L_20)
.L_20:
        /*004c*/ 	.word	0x00000000
        /*0050*/ 	.short	0x0005
        /*0052*/ 	.short	0x0028
        /*0054*/ 	.byte	0x00, 0xf5, 0x21, 0x00


	//----- nvinfo : EIATTR_KPARAM_INFO
	.align		4
.L_21:
        /*0058*/ 	.byte	0x04, 0x17
        /*005a*/ 	.short	(.L_23 - .L_22)
.L_22:
        /*005c*/ 	.word	0x00000000
        /*0060*/ 	.short	0x0004
        /*0062*/ 	.short	0x0020
        /*0064*/ 	.byte	0x00, 0xf5, 0x21, 0x00


	//----- nvinfo : EIATTR_KPARAM_INFO
	.align		4
.L_23:
        /*0068*/ 	.byte	0x04, 0x17
        /*006a*/ 	.short	(.L_25 - .L_24)
.L_24:
        /*006c*/ 	.word	0x00000000
        /*0070*/ 	.short	0x0003
        /*0072*/ 	.short	0x0018
        /*0074*/ 	.byte	0x00, 0xf5, 0x21, 0x00


	//----- nvinfo : EIATTR_KPARAM_INFO
	.align		4
.L_25:
        /*0078*/ 	.byte	0x04, 0x17
        /*007a*/ 	.short	(.L_27 - .L_26)
.L_26:
        /*007c*/ 	.word	0x00000000
        /*0080*/ 	.short	0x0002
        /*0082*/ 	.short	0x0010
        /*0084*/ 	.byte	0x00, 0xf0, 0x11, 0x00


	//----- nvinfo : EIATTR_KPARAM_INFO
	.align		4
.L_27:
        /*0088*/ 	.byte	0x04, 0x17
        /*008a*/ 	.short	(.L_29 - .L_28)
.L_28:
        /*008c*/ 	.word	0x00000000
        /*0090*/ 	.short	0x0001
        /*0092*/ 	.short	0x0008
        /*0094*/ 	.byte	0x00, 0xf5, 0x21, 0x00


	//----- nvinfo : EIATTR_KPARAM_INFO
	.align		4
.L_29:
        /*0098*/ 	.byte	0x04, 0x17
        /*009a*/ 	.short	(.L_31 - .L_30)
.L_30:
        /*009c*/ 	.word	0x00000000
        /*00a0*/ 	.short	0x0000
        /*00a2*/ 	.short	0x0000
        /*00a4*/ 	.byte	0x00, 0xf5, 0x21, 0x00


	//----- nvinfo : EIATTR_SPARSE_MMA_MASK
	.align		4
.L_31:
        /*00a8*/ 	.byte	0x03, 0x50
        /*00aa*/ 	.short	0x0000


	//----- nvinfo : EIATTR_MAXREG_COUNT
	.align		4
        /*00ac*/ 	.byte	0x03, 0x1b
        /*00ae*/ 	.short	0x00ff


	//----- nvinfo : EIATTR_MERCURY_ISA_VERSION
	.align		4
        /*00b0*/ 	.byte	0x03, 0x5f
        /*00b2*/ 	.short	0x0101


	//----- nvinfo : EIATTR_VRC_CTA_INIT_COUNT
	.align		4
        /*00b4*/ 	.byte	0x02, 0x4a
	.zero		1
	.zero		1


	//----- nvinfo : EIATTR_EXIT_INSTR_OFFSETS
	.align		4
        /*00b8*/ 	.byte	0x04, 0x1c
        /*00ba*/ 	.short	(.L_33 - .L_32)


	//   ....[0]....
.L_32:
        /*00bc*/ 	.word	0x00000090


	//   ....[1]....
        /*00c0*/ 	.word	0x00004b90


	//   ....[2]....
        /*00c4*/ 	.word	0x00004f60


	//   ....[3]....
        /*00c8*/ 	.word	0x00005060


	//----- nvinfo : EIATTR_CRS_STACK_SIZE
	.align		4
.L_33:
        /*00cc*/ 	.byte	0x04, 0x1e
        /*00ce*/ 	.short	(.L_35 - .L_34)
.L_34:
        /*00d0*/ 	.word	0x00000000


	//----- nvinfo : EIATTR_CBANK_PARAM_SIZE
	.align		4
.L_35:
        /*00d4*/ 	.byte	0x03, 0x19
        /*00d6*/ 	.short	0x0050


	//----- nvinfo : EIATTR_PARAM_CBANK
	.align		4
        /*00d8*/ 	.byte	0x04, 0x0a
        /*00da*/ 	.short	(.L_37 - .L_36)
	.align		4
.L_36:
        /*00dc*/ 	.word	index@(.nv.constant0.narrow_strided_kernel)
        /*00e0*/ 	.short	0x0380
        /*00e2*/ 	.short	0x0050


	//----- nvinfo : EIATTR_SW_WAR
	.align		4
.L_37:
        /*00e4*/ 	.byte	0x04, 0x36
        /*00e6*/ 	.short	(.L_39 - .L_38)
.L_38:
        /*00e8*/ 	.word	0x00000008
.L_39:


//--------------------- .nv.callgraph             --------------------------
	.section	.nv.callgraph,"",@"SHT_CUDA_CALLGRAPH"
	.align	4
	.sectionentsize	8
	.align		4
        /*0000*/ 	.word	0x00000000
	.align		4
        /*0004*/ 	.word	0xffffffff
	.align		4
        /*0008*/ 	.word	0x00000000
	.align		4
        /*000c*/ 	.word	0xfffffffe
	.align		4
        /*0010*/ 	.word	0x00000000
	.align		4
        /*0014*/ 	.word	0xfffffffd
	.align		4
        /*0018*/ 	.word	0x00000000
	.align		4
        /*001c*/ 	.word	0xfffffffc


//--------------------- .text.narrow_strided_kernel --------------------------
	.section	.text.narrow_strided_kernel,"ax",@progbits
	.align	128
        .global         narrow_strided_kernel
        .type           narrow_strided_kernel,@function
        .size           narrow_strided_kernel,(.L_x_66 - narrow_strided_kernel)
        .other          narrow_strided_kernel,@"STO_CUDA_ENTRY STV_DEFAULT"
narrow_strided_kernel:
.text.narrow_strided_kernel:
[----:B------:R-:W0:Y:S01]  /*0000*/  LDC R1, c[0x0][0x37c] ;  /* 0x0000df00ff017b82 */ /* 0x000e220000000800 */
[----:B------:R-:W1:Y:S07]  /*0010*/  S2R R3, SR_TID.X ;  /* 0x0000000000037919 */ /* 0x000e6e0000002100 */
[----:B------:R-:W1:Y:S01]  /*0020*/  S2UR UR4, SR_CTAID.X ;  /* 0x00000000000479c3 */ /* 0x000e620000002500 */
[----:B------:R-:W2:Y:S01]  /*0030*/  LDCU.64 UR6, c[0x0][0x3c8] ;  /* 0x00007900ff0677ac */ /* 0x000ea20008000a00 */
[----:B0-----:R-:W-:-:S06]  /*0040*/  VIADD R1, R1, 0xffffffc0 ;  /* 0xffffffc001017836 */ /* 0x001fcc0000000000 */
[----:B------:R-:W1:Y:S02]  /*0050*/  LDC R2, c[0x0][0x360] ;  /* 0x0000d800ff027b82 */ /* 0x000e640000000800 */
[----:B-1----:R-:W-:-:S05]  /*0060*/  IMAD R2, R2, UR4, R3 ;  /* 0x0000000402027c24 */ /* 0x002fca000f8e0203 */
[----:B--2---:R-:W-:-:S04]  /*0070*/  ISETP.GE.U32.AND P0, PT, R2, UR6, PT ;  /* 0x0000000602007c0c */ /* 0x004fc8000bf06070 */
[----:B------:R-:W-:-:S13]  /*0080*/  ISETP.GE.AND.EX P0, PT, RZ, UR7, PT, P0 ;  /* 0x00000007ff007c0c */ /* 0x000fda000bf06300 */
[----:B------:R-:W-:Y:S05]  /*0090*/  @P0 EXIT ;  /* 0x000000000000094d */ /* 0x000fea0003800000 */
[----:B------:R-:W0:Y:S01]  /*00a0*/  LDCU UR4, c[0x0][0x390] ;  /* 0x00007200ff0477ac */ /* 0x000e220008000800 */
[----:B------:R-:W-:Y:S02]  /*00b0*/  HFMA2 R4, -RZ, RZ, 0, 0 ;  /* 0x00000000ff047431 */ /* 0x000fe400000001ff */
[----:B------:R-:W-:Y:S01]  /*00c0*/  IMAD.MOV.U32 R3, RZ, RZ, RZ ;  /* 0x000000ffff037224 */ /* 0x000fe200078e00ff */
[----:B------:R-:W1:Y:S01]  /*00d0*/  LDCU.64 UR8, c[0x0][0x358] ;  /* 0x00006b00ff0877ac */ /* 0x000e620008000a00 */
[----:B0-----:R-:W-:-:S09]  /*00e0*/  UISETP.GE.AND UP0, UPT, UR4, 0x1, UPT ;  /* 0x000000010400788c */ /* 0x001fd2000bf06270 */
[----:B-1----:R-:W-:Y:S05]  /*00f0*/  BRA.U !UP0, `(.L_x_0) ;  /* 0x0000004108007547 */ /* 0x002fea000b800000 */
[----:B------:R-:W0:Y:S01]  /*0100*/  LDCU UR5, c[0x0][0x390] ;  /* 0x00007200ff0577ac */ /* 0x000e220008000800 */
[----:B------:R-:W-:Y:S01]  /*0110*/  IMAD.MOV.U32 R14, RZ, RZ, R2 ;  /* 0x000000ffff0e7224 */ /* 0x000fe200078e0002 */
[----:B------:R-:W-:Y:S01]  /*0120*/  MOV R0, R1 ;  /* 0x0000000100007202 */ /* 0x000fe20000000f00 */
[----:B------:R-:W-:Y:S01]  /*0130*/  IMAD.MOV.U32 R11, RZ, RZ, RZ ;  /* 0x000000ffff0b7224 */ /* 0x000fe200078e00ff */
[----:B------:R-:W-:Y:S02]  /*0140*/  UISETP.GE.U32.AND UP0, UPT, UR4, 0x8, UPT ;  /* 0x000000080400788c */ /* 0x000fe4000bf06070 */
[----:B------:R-:W-:Y:S01]  /*0150*/  ULOP3.LUT UR7, UR4, 0x7, URZ, 0xc0, !UPT ;  /* 0x0000000704077892 */ /* 0x000fe2000f8ec0ff */
[----:B0-----:R-:W-:-:S06]  /*0160*/  IMAD.U32 R3, RZ, RZ, UR5 ;  /* 0x00000005ff037e24 */ /* 0x001fcc000f8e00ff */
[----:B------:R-:W-:Y:S05]  /*0170*/  BRA.U !UP0, `(.L_x_1) ;  /* 0x0000001908987547 */ /* 0x000fea000b800000 */
[----:B------:R-:W0:Y:S01]  /*0180*/  LDC.64 R12, c[0x0][0x398] ;  /* 0x0000e600ff0c7b82 */ /* 0x000e220000000a00 */
[----:B------:R-:W-:Y:S01]  /*0190*/  ULOP3.LUT UR5, UR4, 0x7ffffff8, URZ, 0xc0, !UPT ;  /* 0x7ffffff804057892 */ /* 0x000fe2000f8ec0ff */
[----:B------:R-:W-:Y:S01]  /*01a0*/  IMAD.MOV.U32 R14, RZ, RZ, R2 ;  /* 0x000000ffff0e7224 */ /* 0x000fe200078e0002 */
[----:B------:R-:W-:Y:S01]  /*01b0*/  UIADD3 UR4, UPT, UPT, UR4, -0x4, URZ ;  /* 0xfffffffc04047890 */ /* 0x000fe2000fffe0ff */
[----:B------:R-:W-:Y:S01]  /*01c0*/  MOV R11, RZ ;  /* 0x000000ff000b7202 */ /* 0x000fe20000000f00 */
[----:B------:R-:W-:-:S04]  /*01d0*/  UIADD3 UR5, UPT, UPT, -UR5, URZ, URZ ;  /* 0x000000ff05057290 */ /* 0x000fc8000fffe1ff */
[----:B------:R-:W-:-:S08]  /*01e0*/  IMAD.U32 R3, RZ, RZ, UR4 ;  /* 0x00000004ff037e24 */ /* 0x000fd0000f8e00ff */
.L_x_26:
[----:B-1----:R-:W-:-:S04]  /*01f0*/  VIADD R5, R3, 0x3 ;  /* 0x0000000303057836 */ /* 0x002fc80000000000 */
[----:B0-----:R-:W-:-:S06]  /*0200*/  IMAD.WIDE.U32 R16, R5, 0x8, R12 ;  /* 0x0000000805107825 */ /* 0x001fcc00078e000c */
[----:B------:R-:W2:Y:S01]  /*0210*/  LDG.E.64.CONSTANT R16, desc[UR8][R16.64] ;  /* 0x0000000810107981 */ /* 0x000ea2000c1e9b00 */
[----:B------:R-:W-:Y:S01]  /*0220*/  UIADD3 UR5, UPT, UPT, UR5, 0x8, URZ ;  /* 0x0000000805057890 */ /* 0x000fe2000fffe0ff */
[----:B------:R-:W-:Y:S03]  /*0230*/  BSSY.RECONVERGENT B0, `(.L_x_2) ;  /* 0x000002b000007945 */ /* 0x000fe60003800200 */
[----:B------:R-:W-:Y:S01]  /*0240*/  UISETP.NE.AND UP0, UPT, UR5, URZ, UPT ;  /* 0x000000ff0500728c */ /* 0x000fe2000bf05270 */
[----:B--2---:R-:W-:-:S04]  /*0250*/  LOP3.LUT R4, R11, R17, RZ, 0xfc, !PT ;  /* 0x000000110b047212 */ /* 0x004fc800078efcff */
[----:B------:R-:W-:-:S13]  /*0260*/  ISETP.NE.U32.AND P0, PT, R4, RZ, PT ;  /* 0x000000ff0400720c */ /* 0x000fda0003f05070 */
[----:B------:R-:W-:Y:S05]  /*0270*/  @P0 BRA `(.L_x_3) ;  /* 0x00000000005c0947 */ /* 0x000fea0003800000 */
[----:B------:R-:W0:Y:S01]  /*0280*/  I2F.U32.RP R4, R16 ;  /* 0x0000001000047306 */ /* 0x000e220000209000 */
[----:B------:R-:W-:Y:S01]  /*0290*/  IMAD.MOV R9, RZ, RZ, -R16 ;  /* 0x000000ffff097224 */ /* 0x000fe200078e0a10 */
[----:B------:R-:W-:Y:S01]  /*02a0*/  ISETP.NE.U32.AND P2, PT, R16, RZ, PT ;  /* 0x000000ff1000720c */ /* 0x000fe20003f45070 */
[----:B------:R-:W-:-:S05]  /*02b0*/  HFMA2 R27, -RZ, RZ, 0, 0 ;  /* 0x00000000ff1b7431 */ /* 0x000fca00000001ff */
[----:B0-----:R-:W0:Y:S02]  /*02c0*/  MUFU.RCP R4, R4 ;  /* 0x0000000400047308 */ /* 0x001e240000001000 */
[----:B0-----:R-:W-:-:S06]  /*02d0*/  IADD3 R6, PT, PT, R4, 0xffffffe, RZ ;  /* 0x0ffffffe04067810 */ /* 0x001fcc0007ffe0ff */
[----:B------:R0:W1:Y:S02]  /*02e0*/  F2I.FTZ.U32.TRUNC.NTZ R7, R6 ;  /* 0x0000000600077305 */ /* 0x000064000021f000 */
[----:B0-----:R-:W-:Y:S02]  /*02f0*/  IMAD.MOV.U32 R6, RZ, RZ, RZ ;  /* 0x000000ffff067224 */ /* 0x001fe400078e00ff */
[----:B-1----:R-:W-:-:S04]  /*0300*/  IMAD R9, R9, R7, RZ ;  /* 0x0000000709097224 */ /* 0x002fc800078e02ff */
[----:B------:R-:W-:-:S04]  /*0310*/  IMAD.HI.U32 R7, R7, R9, R6 ;  /* 0x0000000907077227 */ /* 0x000fc800078e0006 */
[----:B------:R-:W-:Y:S02]  /*0320*/  IMAD.MOV.U32 R9, RZ, RZ, RZ ;  /* 0x000000ffff097224 */ /* 0x000fe400078e00ff */
[----:B------:R-:W-:-:S05]  /*0330*/  IMAD.HI.U32 R26, R7, R14, RZ ;  /* 0x0000000e071a7227 */ /* 0x000fca00078e00ff */
[----:B------:R-:W-:-:S05]  /*0340*/  IADD3 R7, PT, PT, -R26, RZ, RZ ;  /* 0x000000ff1a077210 */ /* 0x000fca0007ffe1ff */
[----:B------:R-:W-:-:S05]  /*0350*/  IMAD R7, R16, R7, R14 ;  /* 0x0000000710077224 */ /* 0x000fca00078e020e */
[----:B------:R-:W-:-:S13]  /*0360*/  ISETP.GE.U32.AND P0, PT, R7, R16, PT ;  /* 0x000000100700720c */ /* 0x000fda0003f06070 */
[----:B------:R-:W-:Y:S02]  /*0370*/  @P0 IMAD.IADD R7, R7, 0x1, -R16 ;  /* 0x0000000107070824 */ /* 0x000fe400078e0a10 */
[----:B------:R-:W-:-:S03]  /*0380*/  @P0 VIADD R26, R26, 0x1 ;  /* 0x000000011a1a0836 */ /* 0x000fc60000000000 */
[----:B------:R-:W-:-:S13]  /*0390*/  ISETP.GE.U32.AND P1, PT, R7, R16, PT ;  /* 0x000000100700720c */ /* 0x000fda0003f26070 */
[----:B------:R-:W-:Y:S02]  /*03a0*/  @P1 IADD3 R26, PT, PT, R26, 0x1, RZ ;  /* 0x000000011a1a1810 */ /* 0x000fe40007ffe0ff */
[----:B------:R-:W-:-:S05]  /*03b0*/  @!P2 LOP3.LUT R26, RZ, R16, RZ, 0x33, !PT ;  /* 0x00000010ff1aa212 */ /* 0x000fca00078e33ff */
[----:B------:R-:W-:-:S04]  /*03c0*/  IMAD.MOV R7, RZ, RZ, -R26 ;  /* 0x000000ffff077224 */ /* 0x000fc800078e0a1a */
[----:B------:R-:W-:Y:S01]  /*03d0*/  IMAD R4, R16, R7, R14 ;  /* 0x0000000710047224 */ /* 0x000fe200078e020e */
[----:B------:R-:W-:Y:S06]  /*03e0*/  BRA `(.L_x_4) ;  /* 0x00000000003c7947 */ /* 0x000fec0003800000 */
.L_x_3:
[----:B------:R-:W-:Y:S01]  /*03f0*/  IMAD.MOV.U32 R22, RZ, RZ, R14 ;  /* 0x000000ffff167224 */ /* 0x000fe200078e000e */
[----:B------:R-:W-:Y:S01]  /*0400*/  MOV R6, R17 ;  /* 0x0000001100067202 */ /* 0x000fe20000000f00 */
[----:B------:R-:W-:Y:S01]  /*0410*/  IMAD.MOV.U32 R7, RZ, RZ, R16 ;  /* 0x000000ffff077224 */ /* 0x000fe200078e0010 */
[----:B------:R-:W-:-:S07]  /*0420*/  MOV R4, 0x440 ;  /* 0x0000044000047802 */ /* 0x000fce0000000f00 */
[----:B------:R-:W-:Y:S05]  /*0430*/  CALL.REL.NOINC `($__internal_0_$__cuda_sm20_div_s64) ;  /* 0x0000004c000c7944 */ /* 0x000fea0003c00000 */
[----:B------:R-:W-:Y:S01]  /*0440*/  IADD3 R21, P0, PT, RZ, -R10, RZ ;  /* 0x8000000aff157210 */ /* 0x000fe20007f1e0ff */
[----:B------:R-:W-:Y:S01]  /*0450*/  IMAD.MOV.U32 R15, RZ, RZ, R11 ;  /* 0x000000ffff0f7224 */ /* 0x000fe200078e000b */
[----:B------:R-:W-:Y:S01]  /*0460*/  MOV R27, R7 ;  /* 0x00000007001b7202 */ /* 0x000fe20000000f00 */
[----:B------:R-:W-:Y:S02]  /*0470*/  IMAD.MOV.U32 R26, RZ, RZ, R10 ;  /* 0x000000ffff1a7224 */ /* 0x000fe400078e000a */
[----:B------:R-:W-:Y:S02]  /*0480*/  IMAD.X R19, RZ, RZ, ~R7, P0 ;  /* 0x000000ffff137224 */ /* 0x000fe400000e0e07 */
[----:B------:R-:W-:-:S04]  /*0490*/  IMAD.WIDE.U32 R8, R16, R21, R14 ;  /* 0x0000001510087225 */ /* 0x000fc800078e000e */
[----:B------:R-:W-:Y:S01]  /*04a0*/  IMAD R19, R19, R16, RZ ;  /* 0x0000001013137224 */ /* 0x000fe200078e02ff */
[----:B------:R-:W-:-:S03]  /*04b0*/  MOV R4, R8 ;  /* 0x0000000800047202 */ /* 0x000fc60000000f00 */
[----:B------:R-:W-:-:S04]  /*04c0*/  IMAD R19, R17, R21, R19 ;  /* 0x0000001511137224 */ /* 0x000fc800078e0213 */
[----:B------:R-:W-:-:S07]  /*04d0*/  IMAD.IADD R9, R9, 0x1, R19 ;  /* 0x0000000109097824 */ /* 0x000fce00078e0213 */
.L_x_4:
[----:B------:R-:W-:Y:S05]  /*04e0*/  BSYNC.RECONVERGENT B0 ;  /* 0x0000000000007941 */ /* 0x000fea0003800200 */
.L_x_2:
[----:B------:R-:W-:-:S04]  /*04f0*/  VIADD R14, R3, 0x2 ;  /* 0x00000002030e7836 */ /* 0x000fc80000000000 */
[----:B------:R-:W-:-:S06]  /*0500*/  IMAD.WIDE.U32 R16, R14, 0x8, R12 ;  /* 0x000000080e107825 */ /* 0x000fcc00078e000c */
[----:B------:R-:W2:Y:S01]  /*0510*/  LDG.E.64.CONSTANT R16, desc[UR8][R16.64] ;  /* 0x0000000810107981 */ /* 0x000ea2000c1e9b00 */
[----:B------:R-:W-:Y:S01]  /*0520*/  IMAD R7, R5, 0x8, R0 ;  /* 0x0000000805077824 */ /* 0x000fe200078e0200 */
[----:B------:R-:W-:Y:S01]  /*0530*/  MOV R5, R9 ;  /* 0x0000000900057202 */ /* 0x000fe20000000f00 */
[----:B------:R-:W-:Y:S04]  /*0540*/  BSSY.RECONVERGENT B0, `(.L_x_5) ;  /* 0x000002e000007945 */ /* 0x000fe80003800200 */
[----:B------:R0:W-:Y:S01]  /*0550*/  STL.64 [R7], R4 ;  /* 0x0000000407007387 */ /* 0x0001e20000100a00 */
[----:B--2---:R-:W-:-:S04]  /*0560*/  LOP3.LUT R6, R27, R17, RZ, 0xfc, !PT ;  /* 0x000000111b067212 */ /* 0x004fc800078efcff */
[----:B------:R-:W-:-:S13]  /*0570*/  ISETP.NE.U32.AND P0, PT, R6, RZ, PT ;  /* 0x000000ff0600720c */ /* 0x000fda0003f05070 */
[----:B0-----:R-:W-:Y:S05]  /*0580*/  @P0 BRA `(.L_x_6) ;  /* 0x0000000000600947 */ /* 0x001fea0003800000 */
[----:B------:R-:W0:Y:S01]  /*0590*/  I2F.U32.RP R6, R16 ;  /* 0x0000001000067306 */ /* 0x000e220000209000 */
[----:B------:R-:W-:Y:S01]  /*05a0*/  IMAD.MOV R7, RZ, RZ, -R16 ;  /* 0x000000ffff077224 */ /* 0x000fe200078e0a10 */
[----:B------:R-:W-:Y:S01]  /*05b0*/  ISETP.NE.U32.AND P2, PT, R16, RZ, PT ;  /* 0x000000ff1000720c */ /* 0x000fe20003f45070 */
[----:B------:R-:W-:Y:S01]  /*05c0*/  IMAD.MOV.U32 R27, RZ, RZ, RZ ;  /* 0x000000ffff1b7224 */ /* 0x000fe200078e00ff */
[----:B------:R-:W-:-:S04]  /*05d0*/  MOV R11, RZ ;  /* 0x000000ff000b7202 */ /* 0x000fc80000000f00 */
[----:B0-----:R-:W0:Y:S02]  /*05e0*/  MUFU.RCP R6, R6 ;  /* 0x0000000600067308 */ /* 0x001e240000001000 */
[----:B0-----:R-:W-:-:S06]  /*05f0*/  VIADD R4, R6, 0xffffffe ;  /* 0x0ffffffe06047836 */ /* 0x001fcc0000000000 */
[----:B------:R0:W1:Y:S02]  /*0600*/  F2I.FTZ.U32.TRUNC.NTZ R5, R4 ;  /* 0x0000000400057305 */ /* 0x000064000021f000 */
[----:B0-----:R-:W-:Y:S02]  /*0610*/  HFMA2 R4, -RZ, RZ, 0, 0 ;  /* 0x00000000ff047431 */ /* 0x001fe400000001ff */
[----:B-1----:R-:W-:-:S04]  /*0620*/  IMAD R7, R7, R5, RZ ;  /* 0x0000000507077224 */ /* 0x002fc800078e02ff */
[----:B------:R-:W-:-:S06]  /*0630*/  IMAD.HI.U32 R5, R5, R7, R4 ;  /* 0x0000000705057227 */ /* 0x000fcc00078e0004 */
[----:B------:R-:W-:-:S04]  /*0640*/  IMAD.HI.U32 R5, R5, R26, RZ ;  /* 0x0000001a05057227 */ /* 0x000fc800078e00ff */
[----:B------:R-:W-:-:S04]  /*0650*/  IMAD.MOV R7, RZ, RZ, -R5 ;  /* 0x000000ffff077224 */ /* 0x000fc800078e0a05 */
[----:B------:R-:W-:-:S05]  /*0660*/  IMAD R7, R16, R7, R26 ;  /* 0x0000000710077224 */ /* 0x000fca00078e021a */
[----:B------:R-:W-:-:S13]  /*0670*/  ISETP.GE.U32.AND P0, PT, R7, R16, PT ;  /* 0x000000100700720c */ /* 0x000fda0003f06070 */
[----:B------:R-:W-:Y:S01]  /*0680*/  @P0 IMAD.IADD R7, R7, 0x1, -R16 ;  /* 0x0000000107070824 */ /* 0x000fe200078e0a10 */
[----:B------:R-:W-:-:S04]  /*0690*/  @P0 IADD3 R5, PT, PT, R5, 0x1, RZ ;  /* 0x0000000105050810 */ /* 0x000fc80007ffe0ff */
[----:B------:R-:W-:-:S13]  /*06a0*/  ISETP.GE.U32.AND P1, PT, R7, R16, PT ;  /* 0x000000100700720c */ /* 0x000fda0003f26070 */
[----:B------:R-:W-:Y:S01]  /*06b0*/  @P1 VIADD R5, R5, 0x1 ;  /* 0x0000000105051836 */ /* 0x000fe20000000000 */
[----:B------:R-:W-:-:S05]  /*06c0*/  @!P2 LOP3.LUT R5, RZ, R16, RZ, 0x33, !PT ;  /* 0x00000010ff05a212 */ /* 0x000fca00078e33ff */
[----:B------:R-:W-:-:S04]  /*06d0*/  IMAD.MOV R7, RZ, RZ, -R5 ;  /* 0x000000ffff077224 */ /* 0x000fc800078e0a05 */
[----:B------:R-:W-:Y:S02]  /*06e0*/  IMAD R6, R16, R7, R26 ;  /* 0x0000000710067224 */ /* 0x000fe400078e021a */
[----:B------:R-:W-:Y:S01]  /*06f0*/  IMAD.MOV.U32 R26, RZ, RZ, R5 ;  /* 0x000000ffff1a7224 */ /* 0x000fe200078e0005 */
[----:B------:R-:W-:Y:S06]  /*0700*/  BRA `(.L_x_7) ;  /* 0x0000000000447947 */ /* 0x000fec0003800000 */
.L_x_6:
[----:B------:R-:W-:Y:S01]  /*0710*/  MOV R22, R26 ;  /* 0x0000001a00167202 */ /* 0x000fe20000000f00 */
[----:B------:R-:W-:Y:S01]  /*0720*/  IMAD.MOV.U32 R11, RZ, RZ, R27 ;  /* 0x000000ffff0b7224 */ /* 0x000fe200078e001b */
[----:B------:R-:W-:Y:S01]  /*0730*/  MOV R6, R17 ;  /* 0x0000001100067202 */ /* 0x000fe20000000f00 */
[----:B------:R-:W-:Y:S01]  /*0740*/  IMAD.MOV.U32 R7, RZ, RZ, R16 ;  /* 0x000000ffff077224 */ /* 0x000fe200078e0010 */
[----:B------:R-:W-:-:S07]  /*0750*/  MOV R4, 0x770 ;  /* 0x0000077000047802 */ /* 0x000fce0000000f00 */
[----:B------:R-:W-:Y:S05]  /*0760*/  CALL.REL.NOINC `($__internal_0_$__cuda_sm20_div_s64) ;  /* 0x0000004800407944 */ /* 0x000fea0003c00000 */
[-C--:B------:R-:W-:Y:S01]  /*0770*/  IADD3 R11, P0, PT, RZ, -R10.reuse, RZ ;  /* 0x8000000aff0b7210 */ /* 0x080fe20007f1e0ff */
[----:B------:R-:W-:Y:S01]  /*0780*/  IMAD.MOV.U32 R4, RZ, RZ, R26 ;  /* 0x000000ffff047224 */ /* 0x000fe200078e001a */
[----:B------:R-:W-:Y:S01]  /*0790*/  MOV R5, R27 ;  /* 0x0000001b00057202 */ /* 0x000fe20000000f00 */
[--C-:B------:R-:W-:Y:S01]  /*07a0*/  IMAD.MOV.U32 R27, RZ, RZ, R7.reuse ;  /* 0x000000ffff1b7224 */ /* 0x100fe200078e0007 */
[----:B------:R-:W-:Y:S01]  /*07b0*/  MOV R26, R10 ;  /* 0x0000000a001a7202 */ /* 0x000fe20000000f00 */
[----:B------:R-:W-:Y:S02]  /*07c0*/  IMAD.X R9, RZ, RZ, ~R7, P0 ;  /* 0x000000ffff097224 */ /* 0x000fe400000e0e07 */
[----:B------:R-:W-:-:S04]  /*07d0*/  IMAD.WIDE.U32 R4, R16, R11, R4 ;  /* 0x0000000b10047225 */ /* 0x000fc800078e0004 */
[----:B------:R-:W-:Y:S02]  /*07e0*/  IMAD R9, R9, R16, RZ ;  /* 0x0000001009097224 */ /* 0x000fe400078e02ff */
[----:B------:R-:W-:Y:S02]  /*07f0*/  IMAD.MOV.U32 R6, RZ, RZ, R4 ;  /* 0x000000ffff067224 */ /* 0x000fe400078e0004 */
[----:B------:R-:W-:-:S04]  /*0800*/  IMAD R9, R17, R11, R9 ;  /* 0x0000000b11097224 */ /* 0x000fc800078e0209 */
[----:B------:R-:W-:-:S07]  /*0810*/  IMAD.IADD R11, R5, 0x1, R9 ;  /* 0x00000001050b7824 */ /* 0x000fce00078e0209 */
.L_x_7:
[----:B------:R-:W-:Y:S05]  /*0820*/  BSYNC.RECONVERGENT B0 ;  /* 0x0000000000007941 */ /* 0x000fea0003800200 */
.L_x_5:
[----:B------:R-:W-:-:S04]  /*0830*/  VIADD R5, R3, 0x1 ;  /* 0x0000000103057836 */ /* 0x000fc80000000000 */
[----:B------:R-:W-:-:S06]  /*0840*/  IMAD.WIDE.U32 R16, R5, 0x8, R12 ;  /* 0x0000000805107825 */ /* 0x000fcc00078e000c */
[----:B------:R-:W2:Y:S01]  /*0850*/  LDG.E.64.CONSTANT R16, desc[UR8][R16.64] ;  /* 0x0000000810107981 */ /* 0x000ea2000c1e9b00 */
[----:B------:R-:W-:Y:S01]  /*0860*/  LEA R9, R14, R0, 0x3 ;  /* 0x000000000e097211 */ /* 0x000fe200078e18ff */
[----:B------:R-:W-:Y:S01]  /*0870*/  IMAD.MOV.U32 R7, RZ, RZ, R11 ;  /* 0x000000ffff077224 */ /* 0x000fe200078e000b */
[----:B------:R-:W-:Y:S04]  /*0880*/  BSSY.RECONVERGENT B0, `(.L_x_8) ;  /* 0x000002e000007945 */ /* 0x000fe80003800200 */
[----:B------:R0:W-:Y:S01]  /*0890*/  STL.64 [R9], R6 ;  /* 0x0000000609007387 */ /* 0x0001e20000100a00 */
[----:B--2---:R-:W-:-:S04]  /*08a0*/  LOP3.LUT R4, R27, R17, RZ, 0xfc, !PT ;  /* 0x000000111b047212 */ /* 0x004fc800078efcff */
[----:B------:R-:W-:-:S13]  /*08b0*/  ISETP.NE.U32.AND P0, PT, R4, RZ, PT ;  /* 0x000000ff0400720c */ /* 0x000fda0003f05070 */
[----:B0-----:R-:W-:Y:S05]  /*08c0*/  @P0 BRA `(.L_x_9) ;  /* 0x0000000000600947 */ /* 0x001fea0003800000 */
[----:B------:R-:W0:Y:S01]  /*08d0*/  I2F.U32.RP R4, R16 ;  /* 0x0000001000047306 */ /* 0x000e220000209000 */
[----:B------:R-:W-:Y:S01]  /*08e0*/  IADD3 R9, PT, PT, RZ, -R16, RZ ;  /* 0x80000010ff097210 */ /* 0x000fe20007ffe0ff */
[----:B------:R-:W-:Y:S01]  /*08f0*/  HFMA2 R17, -RZ, RZ, 0, 0 ;  /* 0x00000000ff117431 */ /* 0x000fe200000001ff */
[----:B------:R-:W-:Y:S01]  /*0900*/  ISETP.NE.U32.AND P2, PT, R16, RZ, PT ;  /* 0x000000ff1000720c */ /* 0x000fe20003f45070 */
[----:B------:R-:W-:-:S04]  /*0910*/  IMAD.MOV.U32 R11, RZ, RZ, RZ ;  /* 0x000000ffff0b7224 */ /* 0x000fc800078e00ff */
[----:B0-----:R-:W0:Y:S02]  /*0920*/  MUFU.RCP R4, R4 ;  /* 0x0000000400047308 */ /* 0x001e240000001000 */
[----:B0-----:R-:W-:-:S06]  /*0930*/  VIADD R6, R4, 0xffffffe ;  /* 0x0ffffffe04067836 */ /* 0x001fcc0000000000 */
[----:B------:R0:W1:Y:S02]  /*0940*/  F2I.FTZ.U32.TRUNC.NTZ R7, R6 ;  /* 0x0000000600077305 */ /* 0x000064000021f000 */
[----:B0-----:R-:W-:Y:S02]  /*0950*/  IMAD.MOV.U32 R6, RZ, RZ, RZ ;  /* 0x000000ffff067224 */ /* 0x001fe400078e00ff */
[----:B-1----:R-:W-:-:S04]  /*0960*/  IMAD R9, R9, R7, RZ ;  /* 0x0000000709097224 */ /* 0x002fc800078e02ff */
[----:B------:R-:W-:-:S06]  /*0970*/  IMAD.HI.U32 R7, R7, R9, R6 ;  /* 0x0000000907077227 */ /* 0x000fcc00078e0006 */
[----:B------:R-:W-:-:S04]  /*0980*/  IMAD.HI.U32 R7, R7, R26, RZ ;  /* 0x0000001a07077227 */ /* 0x000fc800078e00ff */
[----:B------:R-:W-:-:S04]  /*0990*/  IMAD.MOV R9, RZ, RZ, -R7 ;  /* 0x000000ffff097224 */ /* 0x000fc800078e0a07 */
[----:B------:R-:W-:-:S05]  /*09a0*/  IMAD R9, R16, R9, R26 ;  /* 0x0000000910097224 */ /* 0x000fca00078e021a */
[----:B------:R-:W-:-:S13]  /*09b0*/  ISETP.GE.U32.AND P0, PT, R9, R16, PT ;  /* 0x000000100900720c */ /* 0x000fda0003f06070 */
[----:B------:R-:W-:Y:S01]  /*09c0*/  @P0 IADD3 R9, PT, PT, -R16, R9, RZ ;  /* 0x0000000910090210 */ /* 0x000fe20007ffe1ff */
[----:B------:R-:W-:-:S03]  /*09d0*/  @P0 VIADD R7, R7, 0x1 ;  /* 0x0000000107070836 */ /* 0x000fc60000000000 */
[----:B------:R-:W-:-:S13]  /*09e0*/  ISETP.GE.U32.AND P1, PT, R9, R16, PT ;  /* 0x000000100900720c */ /* 0x000fda0003f26070 */
[----:B------:R-:W-:Y:S01]  /*09f0*/  @P1 VIADD R7, R7, 0x1 ;  /* 0x0000000107071836 */ /* 0x000fe20000000000 */
[----:B------:R-:W-:-:S04]  /*0a00*/  @!P2 LOP3.LUT R7, RZ, R16, RZ, 0x33, !PT ;  /* 0x00000010ff07a212 */ /* 0x000fc800078e33ff */
[----:B------:R-:W-:-:S05]  /*0a10*/  IADD3 R9, PT, PT, -R7, RZ, RZ ;  /* 0x000000ff07097210 */ /* 0x000fca0007ffe1ff */
[----:B------:R-:W-:Y:S02]  /*0a20*/  IMAD R6, R16, R9, R26 ;  /* 0x0000000910067224 */ /* 0x000fe400078e021a */
[----:B------:R-:W-:Y:S01]  /*0a30*/  IMAD.MOV.U32 R16, RZ, RZ, R7 ;  /* 0x000000ffff107224 */ /* 0x000fe200078e0007 */
[----:B------:R-:W-:Y:S06]  /*0a40*/  BRA `(.L_x_10) ;  /* 0x0000000000447947 */ /* 0x000fec0003800000 */
.L_x_9:
[----:B------:R-:W-:Y:S01]  /*0a50*/  IMAD.MOV.U32 R22, RZ, RZ, R26 ;  /* 0x000000ffff167224 */ /* 0x000fe200078e001a */
[----:B------:R-:W-:Y:S01]  /*0a60*/  MOV R7, R16 ;  /* 0x0000001000077202 */ /* 0x000fe20000000f00 */
[----:B------:R-:W-:Y:S01]  /*0a70*/  IMAD.MOV.U32 R11, RZ, RZ, R27 ;  /* 0x000000ffff0b7224 */ /* 0x000fe200078e001b */
[----:B------:R-:W-:Y:S01]  /*0a80*/  MOV R4, 0xab0 ;  /* 0x00000ab000047802 */ /* 0x000fe20000000f00 */
[----:B------:R-:W-:-:S07]  /*0a90*/  IMAD.MOV.U32 R6, RZ, RZ, R17 ;  /* 0x000000ffff067224 */ /* 0x000fce00078e0011 */
[----:B------:R-:W-:Y:S05]  /*0aa0*/  CALL.REL.NOINC `($__internal_0_$__cuda_sm20_div_s64) ;  /* 0x0000004400707944 */ /* 0x000fea0003c00000 */
[----:B------:R-:W-:Y:S01]  /*0ab0*/  IADD3 R15, P0, PT, RZ, -R10, RZ ;  /* 0x8000000aff0f7210 */ /* 0x000fe20007f1e0ff */
[----:B------:R-:W-:Y:S01]  /*0ac0*/  IMAD.MOV.U32 R9, RZ, RZ, R27 ;  /* 0x000000ffff097224 */ /* 0x000fe200078e001b */
[----:B------:R-:W-:-:S03]  /*0ad0*/  MOV R8, R26 ;  /* 0x0000001a00087202 */ /* 0x000fc60000000f00 */
[----:B------:R-:W-:Y:S02]  /*0ae0*/  IMAD.X R11, RZ, RZ, ~R7, P0 ;  /* 0x000000ffff0b7224 */ /* 0x000fe400000e0e07 */
[----:B------:R-:W-:-:S04]  /*0af0*/  IMAD.WIDE.U32 R8, R16, R15, R8 ;  /* 0x0000000f10087225 */ /* 0x000fc800078e0008 */
[----:B------:R-:W-:Y:S02]  /*0b00*/  IMAD R11, R11, R16, RZ ;  /* 0x000000100b0b7224 */ /* 0x000fe400078e02ff */
[----:B------:R-:W-:Y:S02]  /*0b10*/  IMAD.MOV.U32 R6, RZ, RZ, R8 ;  /* 0x000000ffff067224 */ /* 0x000fe400078e0008 */
[----:B------:R-:W-:Y:S02]  /*0b20*/  IMAD R11, R17, R15, R11 ;  /* 0x0000000f110b7224 */ /* 0x000fe400078e020b */
[----:B------:R-:W-:Y:S02]  /*0b30*/  IMAD.MOV.U32 R16, RZ, RZ, R10 ;  /* 0x000000ffff107224 */ /* 0x000fe400078e000a */
[----:B------:R-:W-:Y:S01]  /*0b40*/  IMAD.MOV.U32 R17, RZ, RZ, R7 ;  /* 0x000000ffff117224 */ /* 0x000fe200078e0007 */
[----:B------:R-:W-:-:S07]  /*0b50*/  IADD3 R11, PT, PT, R9, R11, RZ ;  /* 0x0000000b090b7210 */ /* 0x000fce0007ffe0ff */
.L_x_10:
[----:B------:R-:W-:Y:S05]  /*0b60*/  BSYNC.RECONVERGENT B0 ;  /* 0x0000000000007941 */ /* 0x000fea0003800200 */
.L_x_8:
[----:B------:R-:W-:-:S06]  /*0b70*/  IMAD.WIDE.U32 R14, R3, 0x8, R12 ;  /* 0x00000008030e7825 */ /* 0x000fcc00078e000c */
[----:B------:R-:W2:Y:S01]  /*0b80*/  LDG.E.64.CONSTANT R14, desc[UR8][R14.64] ;  /* 0x000000080e0e7981 */ /* 0x000ea2000c1e9b00 */
[----:B------:R-:W-:Y:S01]  /*0b90*/  LEA R9, R5, R0, 0x3 ;  /* 0x0000000005097211 */ /* 0x000fe200078e18ff */
[----:B------:R-:W-:Y:S01]  /*0ba0*/  IMAD.MOV.U32 R7, RZ, RZ, R11 ;  /* 0x000000ffff077224 */ /* 0x000fe200078e000b */
[----:B------:R-:W-:Y:S01]  /*0bb0*/  BSSY.RECONVERGENT B0, `(.L_x_11) ;  /* 0x000002e000007945 */ /* 0x000fe20003800200 */
[----:B------:R-:W-:-:S03]  /*0bc0*/  VIADD R5, R3, 0xfffffffc ;  /* 0xfffffffc03057836 */ /* 0x000fc60000000000 */
[----:B------:R0:W-:Y:S01]  /*0bd0*/  STL.64 [R9], R6 ;  /* 0x0000000609007387 */ /* 0x0001e20000100a00 */
[----:B--2---:R-:W-:-:S04]  /*0be0*/  LOP3.LUT R4, R17, R15, RZ, 0xfc, !PT ;  /* 0x0000000f11047212 */ /* 0x004fc800078efcff */
[----:B------:R-:W-:-:S13]  /*0bf0*/  ISETP.NE.U32.AND P0, PT, R4, RZ, PT ;  /* 0x000000ff0400720c */ /* 0x000fda0003f05070 */
[----:B0-----:R-:W-:Y:S05]  /*0c00*/  @P0 BRA `(.L_x_12) ;  /* 0x00000000005c0947 */ /* 0x001fea0003800000 */
[----:B------:R-:W0:Y:S01]  /*0c10*/  I2F.U32.RP R4, R14 ;  /* 0x0000000e00047306 */ /* 0x000e220000209000 */
[----:B------:R-:W-:Y:S01]  /*0c20*/  IMAD.MOV R9, RZ, RZ, -R14 ;  /* 0x000000ffff097224 */ /* 0x000fe200078e0a0e */
[----:B------:R-:W-:Y:S01]  /*0c30*/  ISETP.NE.U32.AND P2, PT, R14, RZ, PT ;  /* 0x000000ff0e00720c */ /* 0x000fe20003f45070 */
[----:B------:R-:W-:Y:S02]  /*0c40*/  HFMA2 R27, -RZ, RZ, 0, 0 ;  /* 0x00000000ff1b7431 */ /* 0x000fe400000001ff */
[----:B------:R-:W-:-:S03]  /*0c50*/  IMAD.MOV.U32 R11, RZ, RZ, RZ ;  /* 0x000000ffff0b7224 */ /* 0x000fc600078e00ff */
[----:B0-----:R-:W0:Y:S02]  /*0c60*/  MUFU.RCP R4, R4 ;  /* 0x0000000400047308 */ /* 0x001e240000001000 */
[----:B0-----:R-:W-:-:S06]  /*0c70*/  IADD3 R6, PT, PT, R4, 0xffffffe, RZ ;  /* 0x0ffffffe04067810 */ /* 0x001fcc0007ffe0ff */
[----:B------:R0:W1:Y:S02]  /*0c80*/  F2I.FTZ.U32.TRUNC.NTZ R7, R6 ;  /* 0x0000000600077305 */ /* 0x000064000021f000 */
[----:B0-----:R-:W-:Y:S02]  /*0c90*/  IMAD.MOV.U32 R6, RZ, RZ, RZ ;  /* 0x000000ffff067224 */ /* 0x001fe400078e00ff */
[----:B-1----:R-:W-:-:S04]  /*0ca0*/  IMAD R9, R9, R7, RZ ;  /* 0x0000000709097224 */ /* 0x002fc800078e02ff */
[----:B------:R-:W-:-:S06]  /*0cb0*/  IMAD.HI.U32 R7, R7, R9, R6 ;  /* 0x0000000907077227 */ /* 0x000fcc00078e0006 */
        /* <DEDUP_REMOVED lines=12> */
.L_x_12:
        /* <DEDUP_REMOVED lines=8> */
[----:B------:R-:W-:Y:S01]  /*0e00*/  MOV R8, R16 ;  /* 0x0000001000087202 */ /* 0x000fe20000000f00 */
[----:B------:R-:W-:Y:S02]  /*0e10*/  IMAD.MOV.U32 R26, RZ, RZ, R10 ;  /* 0x000000ffff1a7224 */ /* 0x000fe400078e000a */
[----:B------:R-:W-:Y:S02]  /*0e20*/  IMAD.X R11, RZ, RZ, ~R7, P0 ;  /* 0x000000ffff0b7224 */ /* 0x000fe400000e0e07 */
[----:B------:R-:W-:-:S04]  /*0e30*/  IMAD.WIDE.U32 R8, R14, R19, R8 ;  /* 0x000000130e087225 */ /* 0x000fc800078e0008 */
[----:B------:R-:W-:Y:S02]  /*0e40*/  IMAD R11, R11, R14, RZ ;  /* 0x0000000e0b0b7224 */ /* 0x000fe400078e02ff */
[----:B------:R-:W-:Y:S02]  /*0e50*/  IMAD.MOV.U32 R6, RZ, RZ, R8 ;  /* 0x000000ffff067224 */ /* 0x000fe400078e0008 */
[----:B------:R-:W-:Y:S02]  /*0e60*/  IMAD R11, R15, R19, R11 ;  /* 0x000000130f0b7224 */ /* 0x000fe400078e020b */
[----:B------:R-:W-:-:S03]  /*0e70*/  IMAD.MOV.U32 R27, RZ, RZ, R7 ;  /* 0x000000ffff1b7224 */ /* 0x000fc600078e0007 */
[----:B------:R-:W-:-:S07]  /*0e80*/  IADD3 R11, PT, PT, R9, R11, RZ ;  /* 0x0000000b090b7210 */ /* 0x000fce0007ffe0ff */
.L_x_13:
[----:B------:R-:W-:Y:S05]  /*0e90*/  BSYNC.RECONVERGENT B0 ;  /* 0x0000000000007941 */ /* 0x000fea0003800200 */
.L_x_11:
[----:B------:R-:W-:-:S05]  /*0ea0*/  IADD3 R14, PT, PT, R3, -0x1, RZ ;  /* 0xffffffff030e7810 */ /* 0x000fca0007ffe0ff */
[----:B------:R-:W-:-:S06]  /*0eb0*/  IMAD.WIDE.U32 R16, R14, 0x8, R12 ;  /* 0x000000080e107825 */ /* 0x000fcc00078e000c */
[----:B------:R-:W2:Y:S01]  /*0ec0*/  LDG.E.64.CONSTANT R16, desc[UR8][R16.64] ;  /* 0x0000000810107981 */ /* 0x000ea2000c1e9b00 */
[----:B------:R-:W-:Y:S01]  /*0ed0*/  IMAD R9, R3, 0x8, R0 ;  /* 0x0000000803097824 */ /* 0x000fe200078e0200 */
[----:B------:R-:W-:Y:S01]  /*0ee0*/  BSSY.RECONVERGENT B0, `(.L_x_14) ;  /* 0x000002e000007945 */ /* 0x000fe20003800200 */
[----:B------:R-:W-:-:S05]  /*0ef0*/  IMAD.MOV.U32 R7, RZ, RZ, R11 ;  /* 0x000000ffff077224 */ /* 0x000fca00078e000b */
        /* <DEDUP_REMOVED lines=27> */
.L_x_15:
        /* <DEDUP_REMOVED lines=17> */
.L_x_16:
[----:B------:R-:W-:Y:S05]  /*11c0*/  BSYNC.RECONVERGENT B0 ;  /* 0x0000000000007941 */ /* 0x000fea0003800200 */
.L_x_14:
        /* <DEDUP_REMOVED lines=13> */
[----:B------:R-:W-:Y:S02]  /*12a0*/  IMAD.MOV.U32 R11, RZ, RZ, RZ ;  /* 0x000000ffff0b7224 */ /* 0x000fe400078e00ff */
        /* <DEDUP_REMOVED lines=18> */
[----:B------:R-:W-:Y:S01]  /*13d0*/  MOV R26, R7 ;  /* 0x00000007001a7202 */ /* 0x000fe20000000f00 */
[----:B------:R-:W-:Y:S06]  /*13e0*/  BRA `(.L_x_19) ;  /* 0x0000000000447947 */ /* 0x000fec0003800000 */
.L_x_18:
[----:B------:R-:W-:Y:S01]  /*13f0*/  IMAD.MOV.U32 R22, RZ, RZ, R28 ;  /* 0x000000ffff167224 */ /* 0x000fe200078e001c */
[----:B------:R-:W-:Y:S01]  /*1400*/  MOV R11, R29 ;  /* 0x0000001d000b7202 */ /* 0x000fe20000000f00 */
[----:B------:R-:W-:Y:S01]  /*1410*/  IMAD.MOV.U32 R7, RZ, RZ, R26 ;  /* 0x000000ffff077224 */ /* 0x000fe200078e001a */
[----:B------:R-:W-:Y:S01]  /*1420*/  MOV R4, 0x1450 ;  /* 0x0000145000047802 */ /* 0x000fe20000000f00 */
[----:B------:R-:W-:-:S07]  /*1430*/  IMAD.MOV.U32 R6, RZ, RZ, R27 ;  /* 0x000000ffff067224 */ /* 0x000fce00078e001b */
[----:B------:R-:W-:Y:S05]  /*1440*/  CALL.REL.NOINC `($__internal_0_$__cuda_sm20_div_s64) ;  /* 0x0000003c00087944 */ /* 0x000fea0003c00000 */
[----:B------:R-:W-:Y:S01]  /*1450*/  IADD3 R15, P0, PT, RZ, -R10, RZ ;  /* 0x8000000aff0f7210 */ /* 0x000fe20007f1e0ff */
[----:B------:R-:W-:Y:S02]  /*1460*/  IMAD.MOV.U32 R8, RZ, RZ, R28 ;  /* 0x000000ffff087224 */ /* 0x000fe400078e001c */
[----:B------:R-:W-:Y:S01]  /*1470*/  IMAD.MOV.U32 R9, RZ, RZ, R29 ;  /* 0x000000ffff097224 */ /* 0x000fe200078e001d */
[----:B------:R-:W-:Y:S01]  /*1480*/  IADD3.X R11, PT, PT, RZ, ~R7, RZ, P0, !PT ;  /* 0x80000007ff0b7210 */ /* 0x000fe200007fe4ff */
[----:B------:R-:W-:-:S04]  /*1490*/  IMAD.WIDE.U32 R8, R26, R15, R8 ;  /* 0x0000000f1a087225 */ /* 0x000fc800078e0008 */
[----:B------:R-:W-:Y:S01]  /*14a0*/  IMAD R11, R11, R26, RZ ;  /* 0x0000001a0b0b7224 */ /* 0x000fe200078e02ff */
[----:B------:R-:W-:Y:S01]  /*14b0*/  MOV R6, R8 ;  /* 0x0000000800067202 */ /* 0x000fe20000000f00 */
[----:B------:R-:W-:Y:S02]  /*14c0*/  IMAD.MOV.U32 R26, RZ, RZ, R10 ;  /* 0x000000ffff1a7224 */ /* 0x000fe400078e000a */
[----:B------:R-:W-:Y:S01]  /*14d0*/  IMAD R11, R27, R15, R11 ;  /* 0x0000000f1b0b7224 */ /* 0x000fe200078e020b */
[----:B------:R-:W-:-:S03]  /*14e0*/  MOV R27, R7 ;  /* 0x00000007001b7202 */ /* 0x000fc60000000f00 */
[----:B------:R-:W-:-:S07]  /*14f0*/  IMAD.IADD R11, R9, 0x1, R11 ;  /* 0x00000001090b7824 */ /* 0x000fce00078e020b */
.L_x_19:
[----:B------:R-:W-:Y:S05]  /*1500*/  BSYNC.RECONVERGENT B0 ;  /* 0x0000000000007941 */ /* 0x000fea0003800200 */
.L_x_17:
        /* <DEDUP_REMOVED lines=34> */
.L_x_21:
[----:B------:R-:W-:Y:S01]  /*1730*/  MOV R22, R26 ;  /* 0x0000001a00167202 */ /* 0x000fe20000000f00 */
[----:B------:R-:W-:Y:S01]  /*1740*/  IMAD.MOV.U32 R11, RZ, RZ, R27 ;  /* 0x000000ffff0b7224 */ /* 0x000fe200078e001b */
[----:B------:R-:W-:Y:S01]  /*1750*/  MOV R6, R15 ;  /* 0x0000000f00067202 */ /* 0x000fe20000000f00 */
[----:B------:R-:W-:Y:S01]  /*1760*/  IMAD.MOV.U32 R7, RZ, RZ, R14 ;  /* 0x000000ffff077224 */ /* 0x000fe200078e000e */
[----:B------:R-:W-:-:S07]  /*1770*/  MOV R4, 0x1790 ;  /* 0x0000179000047802 */ /* 0x000fce0000000f00 */
[----:B------:R-:W-:Y:S05]  /*1780*/  CALL.REL.NOINC `($__internal_0_$__cuda_sm20_div_s64) ;  /* 0x0000003800387944 */ /* 0x000fea0003c00000 */
[----:B------:R-:W-:Y:S01]  /*1790*/  IADD3 R17, P0, PT, RZ, -R10, RZ ;  /* 0x8000000aff117210 */ /* 0x000fe20007f1e0ff */
[----:B------:R-:W-:Y:S01]  /*17a0*/  IMAD.MOV.U32 R8, RZ, RZ, R26 ;  /* 0x000000ffff087224 */ /* 0x000fe200078e001a */
[----:B------:R-:W-:-:S03]  /*17b0*/  MOV R9, R27 ;  /* 0x0000001b00097202 */ /* 0x000fc60000000f00 */
[----:B------:R-:W-:Y:S02]  /*17c0*/  IMAD.X R11, RZ, RZ, ~R7, P0 ;  /* 0x000000ffff0b7224 */ /* 0x000fe400000e0e07 */
[----:B------:R-:W-:-:S04]  /*17d0*/  IMAD.WIDE.U32 R8, R14, R17, R8 ;  /* 0x000000110e087225 */ /* 0x000fc800078e0008 */
[----:B------:R-:W-:Y:S01]  /*17e0*/  IMAD R11, R11, R14, RZ ;  /* 0x0000000e0b0b7224 */ /* 0x000fe200078e02ff */
[----:B------:R-:W-:Y:S01]  /*17f0*/  MOV R14, R10 ;  /* 0x0000000a000e7202 */ /* 0x000fe20000000f00 */
[----:B------:R-:W-:Y:S02]  /*1800*/  IMAD.MOV.U32 R6, RZ, RZ, R8 ;  /* 0x000000ffff067224 */ /* 0x000fe400078e0008 */
[----:B------:R-:W-:Y:S02]  /*1810*/  IMAD R11, R15, R17, R11 ;  /* 0x000000110f0b7224 */ /* 0x000fe400078e020b */
[----:B------:R-:W-:Y:S02]  /*1820*/  IMAD.MOV.U32 R15, RZ, RZ, R7 ;  /* 0x000000ffff0f7224 */ /* 0x000fe400078e0007 */
[----:B------:R-:W-:-:S07]  /*1830*/  IMAD.IADD R11, R9, 0x1, R11 ;  /* 0x00000001090b7824 */ /* 0x000fce00078e020b */
.L_x_22:
[----:B------:R-:W-:Y:S05]  /*1840*/  BSYNC.RECONVERGENT B0 ;  /* 0x0000000000007941 */ /* 0x000fea0003800200 */
.L_x_20:
        /* <DEDUP_REMOVED lines=11> */
[----:B------:R-:W-:Y:S02]  /*1900*/  ISETP.NE.U32.AND P2, PT, R16, RZ, PT ;  /* 0x000000ff1000720c */ /* 0x000fe40003f45070 */
        /* <DEDUP_REMOVED lines=13> */
[----:B------:R-:W-:Y:S01]  /*19e0*/  ISETP.GE.U32.AND P1, PT, R9, R16, PT ;  /* 0x000000100900720c */ /* 0x000fe20003f26070 */
[----:B------:R-:W-:-:S12]  /*19f0*/  IMAD.MOV.U32 R9, RZ, RZ, RZ ;  /* 0x000000ffff097224 */ /* 0x000fd800078e00ff */
[----:B------:R-:W-:Y:S01]  /*1a00*/  @P1 VIADD R7, R7, 0x1 ;  /* 0x0000000107071836 */ /* 0x000fe20000000000 */
[----:B------:R-:W-:-:S05]  /*1a10*/  @!P2 LOP3.LUT R7, RZ, R16, RZ, 0x33, !PT ;  /* 0x00000010ff07a212 */ /* 0x000fca00078e33ff */
[----:B------:R-:W-:-:S04]  /*1a20*/  IMAD.MOV R15, RZ, RZ, -R7 ;  /* 0x000000ffff0f7224 */ /* 0x000fc800078e0a07 */
[----:B------:R-:W-:Y:S02]  /*1a30*/  IMAD R4, R16, R15, R14 ;  /* 0x0000000f10047224 */ /* 0x000fe400078e020e */
[----:B------:R-:W-:Y:S01]  /*1a40*/  IMAD.MOV.U32 R14, RZ, RZ, R7 ;  /* 0x000000ffff0e7224 */ /* 0x000fe200078e0007 */
[----:B------:R-:W-:Y:S06]  /*1a50*/  BRA `(.L_x_25) ;  /* 0x0000000000447947 */ /* 0x000fec0003800000 */
.L_x_24:
        /* <DEDUP_REMOVED lines=14> */
[----:B------:R-:W-:-:S05]  /*1b40*/  IMAD R11, R17, R19, R11 ;  /* 0x00000013110b7224 */ /* 0x000fca00078e020b */
[----:B------:R-:W-:Y:S01]  /*1b50*/  IADD3 R9, PT, PT, R9, R11, RZ ;  /* 0x0000000b09097210 */ /* 0x000fe20007ffe0ff */
[----:B------:R-:W-:-:S07]  /*1b60*/  IMAD.MOV.U32 R11, RZ, RZ, R7 ;  /* 0x000000ffff0b7224 */ /* 0x000fce00078e0007 */
.L_x_25:
[----:B------:R-:W-:Y:S05]  /*1b70*/  BSYNC.RECONVERGENT B0 ;  /* 0x0000000000007941 */ /* 0x000fea0003800200 */
.L_x_23:
[----:B------:R-:W-:Y:S01]  /*1b80*/  IMAD R7, R5, 0x8, R0 ;  /* 0x0000000805077824 */ /* 0x000fe200078e0200 */
[----:B------:R-:W-:Y:S01]  /*1b90*/  MOV R5, R9 ;  /* 0x0000000900057202 */ /* 0x000fe20000000f00 */
[----:B------:R-:W-:-:S04]  /*1ba0*/  VIADD R3, R3, 0xfffffff8 ;  /* 0xfffffff803037836 */ /* 0x000fc80000000000 */
[----:B------:R1:W-:Y:S01]  /*1bb0*/  STL.64 [R7], R4 ;  /* 0x0000000407007387 */ /* 0x0003e20000100a00 */
[----:B------:R-:W-:Y:S05]  /*1bc0*/  BRA.U UP0, `(.L_x_26) ;  /* 0xffffffe500887547 */ /* 0x000fea000b83ffff */
[----:B------:R-:W-:-:S07]  /*1bd0*/  VIADD R3, R3, 0x4 ;  /* 0x0000000403037836 */ /* 0x000fce0000000000 */
.L_x_1:
[----:B------:R-:W-:-:S09]  /*1be0*/  UISETP.NE.AND UP0, UPT, UR7, URZ, UPT ;  /* 0x000000ff0700728c */ /* 0x000fd2000bf05270 */
[----:B------:R-:W-:Y:S05]  /*1bf0*/  BRA.U !UP0, `(.L_x_27) ;  /* 0x0000001508907547 */ /* 0x000fea000b800000 */
[----:B------:R-:W0:Y:S01]  /*1c00*/  LDCU UR4, c[0x0][0x390] ;  /* 0x00007200ff0477ac */ /* 0x000e220008000800 */
[----:B------:R-:W-:Y:S02]  /*1c10*/  UISETP.GE.U32.AND UP0, UPT, UR7, 0x4, UPT ;  /* 0x000000040700788c */ /* 0x000fe4000bf06070 */
[----:B0-----:R-:W-:-:S07]  /*1c20*/  ULOP3.LUT UR4, UR4, 0x3, URZ, 0xc0, !UPT ;  /* 0x0000000304047892 */ /* 0x001fce000f8ec0ff */
[----:B------:R-:W-:Y:S05]  /*1c30*/  BRA.U !UP0, `(.L_x_28) ;  /* 0x0000000d08407547 */ /* 0x000fea000b800000 */
[----:B------:R-:W0:Y:S01]  /*1c40*/  LDC.64 R12, c[0x0][0x398] ;  /* 0x0000e600ff0c7b82 */ /* 0x000e220000000a00 */
[----:B-1----:R-:W-:-:S05]  /*1c50*/  IADD3 R5, PT, PT, R3, -0x1, RZ ;  /* 0xffffffff03057810 */ /* 0x002fca0007ffe0ff */
[----:B0-----:R-:W-:-:S06]  /*1c60*/  IMAD.WIDE.U32 R12, R5, 0x8, R12 ;  /* 0x00000008050c7825 */ /* 0x001fcc00078e000c */
[----:B------:R-:W2:Y:S01]  /*1c70*/  LDG.E.64.CONSTANT R12, desc[UR8][R12.64] ;  /* 0x000000080c0c7981 */ /* 0x000ea2000c1e9b00 */
[----:B------:R-:W-:Y:S01]  /*1c80*/  BSSY.RECONVERGENT B0, `(.L_x_29) ;  /* 0x000002a000007945 */ /* 0x000fe20003800200 */
[----:B--2---:R-:W-:-:S04]  /*1c90*/  LOP3.LUT R4, R11, R13, RZ, 0xfc, !PT ;  /* 0x0000000d0b047212 */ /* 0x004fc800078efcff */
[----:B------:R-:W-:-:S13]  /*1ca0*/  ISETP.NE.U32.AND P0, PT, R4, RZ, PT ;  /* 0x000000ff0400720c */ /* 0x000fda0003f05070 */
[----:B------:R-:W-:Y:S05]  /*1cb0*/  @P0 BRA `(.L_x_30) ;  /* 0x00000000005c0947 */ /* 0x000fea0003800000 */
[----:B------:R-:W0:Y:S01]  /*1cc0*/  I2F.U32.RP R4, R12 ;  /* 0x0000000c00047306 */ /* 0x000e220000209000 */
[----:B------:R-:W-:Y:S01]  /*1cd0*/  IMAD.MOV R9, RZ, RZ, -R12 ;  /* 0x000000ffff097224 */ /* 0x000fe200078e0a0c */
[----:B------:R-:W-:Y:S01]  /*1ce0*/  ISETP.NE.U32.AND P2, PT, R12, RZ, PT ;  /* 0x000000ff0c00720c */ /* 0x000fe20003f45070 */
[----:B------:R-:W-:-:S05]  /*1cf0*/  IMAD.MOV.U32 R17, RZ, RZ, RZ ;  /* 0x000000ffff117224 */ /* 0x000fca00078e00ff */
[----:B0-----:R-:W0:Y:S02]  /*1d00*/  MUFU.RCP R4, R4 ;  /* 0x0000000400047308 */ /* 0x001e240000001000 */
[----:B0-----:R-:W-:-:S06]  /*1d10*/  VIADD R6, R4, 0xffffffe ;  /* 0x0ffffffe04067836 */ /* 0x001fcc0000000000 */
[----:B------:R0:W1:Y:S02]  /*1d20*/  F2I.FTZ.U32.TRUNC.NTZ R7, R6 ;  /* 0x0000000600077305 */ /* 0x000064000021f000 */
[----:B0-----:R-:W-:Y:S02]  /*1d30*/  HFMA2 R6, -RZ, RZ, 0, 0 ;  /* 0x00000000ff067431 */ /* 0x001fe400000001ff */
[----:B-1----:R-:W-:-:S04]  /*1d40*/  IMAD R9, R9, R7, RZ ;  /* 0x0000000709097224 */ /* 0x002fc800078e02ff */
[----:B------:R-:W-:Y:S01]  /*1d50*/  IMAD.HI.U32 R7, R7, R9, R6 ;  /* 0x0000000907077227 */ /* 0x000fe200078e0006 */
[----:B------:R-:W-:-:S05]  /*1d60*/  MOV R9, RZ ;  /* 0x000000ff00097202 */ /* 0x000fca0000000f00 */
        /* <DEDUP_REMOVED lines=10> */
[----:B------:R-:W-:Y:S01]  /*1e10*/  IMAD R4, R12, R7, R14 ;  /* 0x000000070c047224 */ /* 0x000fe200078e020e */
[----:B------:R-:W-:Y:S06]  /*1e20*/  BRA `(.L_x_31) ;  /* 0x00000000003c7947 */ /* 0x000fec0003800000 */
.L_x_30:
[----:B------:R-:W-:Y:S01]  /*1e30*/  IMAD.MOV.U32 R22, RZ, RZ, R14 ;  /* 0x000000ffff167224 */ /* 0x000fe200078e000e */
[----:B------:R-:W-:Y:S01]  /*1e40*/  MOV R7, R12 ;  /* 0x0000000c00077202 */ /* 0x000fe20000000f00 */
[----:B------:R-:W-:Y:S01]  /*1e50*/  IMAD.MOV.U32 R6, RZ, RZ, R13 ;  /* 0x000000ffff067224 */ /* 0x000fe200078e000d */
[----:B------:R-:W-:-:S07]  /*1e60*/  MOV R4, 0x1e80 ;  /* 0x00001e8000047802 */ /* 0x000fce0000000f00 */
[----:B------:R-:W-:Y:S05]  /*1e70*/  CALL.REL.NOINC `($__internal_0_$__cuda_sm20_div_s64) ;  /* 0x00000030007c7944 */ /* 0x000fea0003c00000 */
[-C--:B------:R-:W-:Y:S02]  /*1e80*/  IADD3 R19, P0, PT, RZ, -R10.reuse, RZ ;  /* 0x8000000aff137210 */ /* 0x080fe40007f1e0ff */
[----:B------:R-:W-:Y:S02]  /*1e90*/  MOV R15, R11 ;  /* 0x0000000b000f7202 */ /* 0x000fe40000000f00 */
[----:B------:R-:W-:Y:S01]  /*1ea0*/  MOV R16, R10 ;  /* 0x0000000a00107202 */ /* 0x000fe20000000f00 */
[----:B------:R-:W-:Y:S02]  /*1eb0*/  IMAD.X R17, RZ, RZ, ~R7, P0 ;  /* 0x000000ffff117224 */ /* 0x000fe400000e0e07 */
[----:B------:R-:W-:-:S04]  /*1ec0*/  IMAD.WIDE.U32 R8, R12, R19, R14 ;  /* 0x000000130c087225 */ /* 0x000fc800078e000e */
[----:B------:R-:W-:Y:S02]  /*1ed0*/  IMAD R17, R17, R12, RZ ;  /* 0x0000000c11117224 */ /* 0x000fe400078e02ff */
[----:B------:R-:W-:Y:S02]  /*1ee0*/  IMAD.MOV.U32 R4, RZ, RZ, R8 ;  /* 0x000000ffff047224 */ /* 0x000fe400078e0008 */
[----:B------:R-:W-:-:S04]  /*1ef0*/  IMAD R17, R13, R19, R17 ;  /* 0x000000130d117224 */ /* 0x000fc800078e0211 */
[----:B------:R-:W-:Y:S02]  /*1f00*/  IMAD.IADD R9, R9, 0x1, R17 ;  /* 0x0000000109097824 */ /* 0x000fe400078e0211 */
[----:B------:R-:W-:-:S07]  /*1f10*/  IMAD.MOV.U32 R17, RZ, RZ, R7 ;  /* 0x000000ffff117224 */ /* 0x000fce00078e0007 */
.L_x_31:
[----:B------:R-:W-:Y:S05]  /*1f20*/  BSYNC.RECONVERGENT B0 ;  /* 0x0000000000007941 */ /* 0x000fea0003800200 */
.L_x_29:
[----:B------:R-:W0:Y:S01]  /*1f30*/  LDC.64 R14, c[0x0][0x398] ;  /* 0x0000e600ff0e7b82 */ /* 0x000e220000000a00 */
[----:B------:R-:W-:-:S04]  /*1f40*/  VIADD R12, R3, 0xfffffffe ;  /* 0xfffffffe030c7836 */ /* 0x000fc80000000000 */
[----:B0-----:R-:W-:-:S06]  /*1f50*/  IMAD.WIDE.U32 R14, R12, 0x8, R14 ;  /* 0x000000080c0e7825 */ /* 0x001fcc00078e000e */
        /* <DEDUP_REMOVED lines=32> */
.L_x_33:
[----:B------:R-:W-:Y:S01]  /*2160*/  IMAD.MOV.U32 R22, RZ, RZ, R16 ;  /* 0x000000ffff167224 */ /* 0x000fe200078e0010 */
[----:B------:R-:W-:Y:S01]  /*2170*/  MOV R11, R17 ;  /* 0x00000011000b7202 */ /* 0x000fe20000000f00 */
[----:B------:R-:W-:Y:S01]  /*2180*/  IMAD.MOV.U32 R7, RZ, RZ, R14 ;  /* 0x000000ffff077224 */ /* 0x000fe200078e000e */
[----:B------:R-:W-:Y:S02]  /*2190*/  MOV R6, R15 ;  /* 0x0000000f00067202 */ /* 0x000fe40000000f00 */
[----:B------:R-:W-:-:S07]  /*21a0*/  MOV R4, 0x21c0 ;  /* 0x000021c000047802 */ /* 0x000fce0000000f00 */
[----:B------:R-:W-:Y:S05]  /*21b0*/  CALL.REL.NOINC `($__internal_0_$__cuda_sm20_div_s64) ;  /* 0x0000002c00ac7944 */ /* 0x000fea0003c00000 */
[----:B------:R-:W-:Y:S01]  /*21c0*/  IADD3 R11, P0, PT, RZ, -R10, RZ ;  /* 0x8000000aff0b7210 */ /* 0x000fe20007f1e0ff */
[----:B------:R-:W-:Y:S01]  /*21d0*/  IMAD.MOV.U32 R5, RZ, RZ, R17 ;  /* 0x000000ffff057224 */ /* 0x000fe200078e0011 */
[----:B------:R-:W-:Y:S01]  /*21e0*/  MOV R4, R16 ;  /* 0x0000001000047202 */ /* 0x000fe20000000f00 */
[--C-:B------:R-:W-:Y:S01]  /*21f0*/  IMAD.MOV.U32 R17, RZ, RZ, R7.reuse ;  /* 0x000000ffff117224 */ /* 0x100fe200078e0007 */
[----:B------:R-:W-:Y:S01]  /*2200*/  MOV R16, R10 ;  /* 0x0000000a00107202 */ /* 0x000fe20000000f00 */
[----:B------:R-:W-:Y:S02]  /*2210*/  IMAD.X R9, RZ, RZ, ~R7, P0 ;  /* 0x000000ffff097224 */ /* 0x000fe400000e0e07 */
[----:B------:R-:W-:-:S04]  /*2220*/  IMAD.WIDE.U32 R4, R14, R11, R4 ;  /* 0x0000000b0e047225 */ /* 0x000fc800078e0004 */
[----:B------:R-:W-:Y:S01]  /*2230*/  IMAD R9, R9, R14, RZ ;  /* 0x0000000e09097224 */ /* 0x000fe200078e02ff */
[----:B------:R-:W-:-:S03]  /*2240*/  MOV R6, R4 ;  /* 0x0000000400067202 */ /* 0x000fc60000000f00 */
[----:B------:R-:W-:-:S04]  /*2250*/  IMAD R9, R15, R11, R9 ;  /* 0x0000000b0f097224 */ /* 0x000fc800078e0209 */
[----:B------:R-:W-:-:S07]  /*2260*/  IMAD.IADD R11, R5, 0x1, R9 ;  /* 0x00000001050b7824 */ /* 0x000fce00078e0209 */
.L_x_34:
[----:B------:R-:W-:Y:S05]  /*2270*/  BSYNC.RECONVERGENT B0 ;  /* 0x0000000000007941 */ /* 0x000fea0003800200 */
.L_x_32:
[----:B------:R-:W0:Y:S01]  /*2280*/  LDC.64 R14, c[0x0][0x398] ;  /* 0x0000e600ff0e7b82 */ /* 0x000e220000000a00 */
[----:B------:R-:W-:-:S05]  /*2290*/  IADD3 R5, PT, PT, R3, -0x3, RZ ;  /* 0xfffffffd03057810 */ /* 0x000fca0007ffe0ff */
[----:B0-----:R-:W-:-:S06]  /*22a0*/  IMAD.WIDE.U32 R14, R5, 0x8, R14 ;  /* 0x00000008050e7825 */ /* 0x001fcc00078e000e */
        /* <DEDUP_REMOVED lines=9> */
[----:B------:R-:W-:Y:S01]  /*2340*/  IADD3 R9, PT, PT, RZ, -R14, RZ ;  /* 0x8000000eff097210 */ /* 0x000fe20007ffe0ff */
[----:B------:R-:W-:Y:S01]  /*2350*/  IMAD.MOV.U32 R15, RZ, RZ, RZ ;  /* 0x000000ffff0f7224 */ /* 0x000fe200078e00ff */
[----:B------:R-:W-:-:S05]  /*2360*/  ISETP.NE.U32.AND P2, PT, R14, RZ, PT ;  /* 0x000000ff0e00720c */ /* 0x000fca0003f45070 */
[----:B0-----:R-:W0:Y:S02]  /*2370*/  MUFU.RCP R4, R4 ;  /* 0x0000000400047308 */ /* 0x001e240000001000 */
[----:B0-----:R-:W-:-:S06]  /*2380*/  VIADD R6, R4, 0xffffffe ;  /* 0x0ffffffe04067836 */ /* 0x001fcc0000000000 */
        /* <DEDUP_REMOVED lines=8> */
[----:B------:R-:W-:Y:S01]  /*2410*/  @P0 IMAD.IADD R9, R9, 0x1, -R14 ;  /* 0x0000000109090824 */ /* 0x000fe200078e0a0e */
[----:B------:R-:W-:-:S04]  /*2420*/  @P0 IADD3 R7, PT, PT, R7, 0x1, RZ ;  /* 0x0000000107070810 */ /* 0x000fc80007ffe0ff */
[----:B------:R-:W-:Y:S01]  /*2430*/  ISETP.GE.U32.AND P1, PT, R9, R14, PT ;  /* 0x0000000e0900720c */ /* 0x000fe20003f26070 */
[----:B------:R-:W-:-:S12]  /*2440*/  IMAD.MOV.U32 R9, RZ, RZ, RZ ;  /* 0x000000ffff097224 */ /* 0x000fd800078e00ff */
[----:B------:R-:W-:Y:S01]  /*2450*/  @P1 VIADD R7, R7, 0x1 ;  /* 0x0000000107071836 */ /* 0x000fe20000000000 */
[----:B------:R-:W-:-:S04]  /*2460*/  @!P2 LOP3.LUT R7, RZ, R14, RZ, 0x33, !PT ;  /* 0x0000000eff07a212 */ /* 0x000fc800078e33ff */
[----:B------:R-:W-:-:S05]  /*2470*/  IADD3 R11, PT, PT, -R7, RZ, RZ ;  /* 0x000000ff070b7210 */ /* 0x000fca0007ffe1ff */
[----:B------:R-:W-:Y:S01]  /*2480*/  IMAD R4, R14, R11, R16 ;  /* 0x0000000b0e047224 */ /* 0x000fe200078e0210 */
[----:B------:R-:W-:Y:S01]  /*2490*/  MOV R14, R7 ;  /* 0x00000007000e7202 */ /* 0x000fe20000000f00 */
[----:B------:R-:W-:Y:S06]  /*24a0*/  BRA `(.L_x_37) ;  /* 0x0000000000447947 */ /* 0x000fec0003800000 */
.L_x_36:
        /* <DEDUP_REMOVED lines=8> */
[----:B------:R-:W-:Y:S02]  /*2530*/  MOV R9, R17 ;  /* 0x0000001100097202 */ /* 0x000fe40000000f00 */
[----:B------:R-:W-:Y:S01]  /*2540*/  IADD3.X R11, PT, PT, RZ, ~R7, RZ, P0, !PT ;  /* 0x80000007ff0b7210 */ /* 0x000fe200007fe4ff */
[----:B------:R-:W-:-:S04]  /*2550*/  IMAD.WIDE.U32 R8, R14, R13, R8 ;  /* 0x0000000d0e087225 */ /* 0x000fc800078e0008 */
[----:B------:R-:W-:Y:S02]  /*2560*/  IMAD R11, R11, R14, RZ ;  /* 0x0000000e0b0b7224 */ /* 0x000fe400078e02ff */
[----:B------:R-:W-:Y:S02]  /*2570*/  IMAD.MOV.U32 R4, RZ, RZ, R8 ;  /* 0x000000ffff047224 */ /* 0x000fe400078e0008 */
[----:B------:R-:W-:Y:S01]  /*2580*/  IMAD R11, R15, R13, R11 ;  /* 0x0000000d0f0b7224 */ /* 0x000fe200078e020b */
[----:B------:R-:W-:Y:S01]  /*2590*/  MOV R15, R7 ;  /* 0x00000007000f7202 */ /* 0x000fe20000000f00 */
[----:B------:R-:W-:-:S03]  /*25a0*/  IMAD.MOV.U32 R14, RZ, RZ, R10 ;  /* 0x000000ffff0e7224 */ /* 0x000fc600078e000a */
[----:B------:R-:W-:-:S07]  /*25b0*/  IADD3 R9, PT, PT, R9, R11, RZ ;  /* 0x0000000b09097210 */ /* 0x000fce0007ffe0ff */
.L_x_37:
[----:B------:R-:W-:Y:S05]  /*25c0*/  BSYNC.RECONVERGENT B0 ;  /* 0x0000000000007941 */ /* 0x000fea0003800200 */
.L_x_35:
        /* <DEDUP_REMOVED lines=17> */
[----:B0-----:R-:W-:-:S06]  /*26e0*/  IADD3 R4, PT, PT, R6, 0xffffffe, RZ ;  /* 0x0ffffffe06047810 */ /* 0x001fcc0007ffe0ff */
        /* <DEDUP_REMOVED lines=17> */
.L_x_39:
        /* <DEDUP_REMOVED lines=8> */
[----:B------:R-:W-:Y:S02]  /*2880*/  MOV R4, R14 ;  /* 0x0000000e00047202 */ /* 0x000fe40000000f00 */
[----:B------:R-:W-:Y:S01]  /*2890*/  MOV R14, R10 ;  /* 0x0000000a000e7202 */ /* 0x000fe20000000f00 */
[----:B------:R-:W-:Y:S02]  /*28a0*/  IMAD.X R9, RZ, RZ, ~R7, P0 ;  /* 0x000000ffff097224 */ /* 0x000fe400000e0e07 */
[----:B------:R-:W-:-:S04]  /*28b0*/  IMAD.WIDE.U32 R4, R12, R11, R4 ;  /* 0x0000000b0c047225 */ /* 0x000fc800078e0004 */
[----:B------:R-:W-:-:S04]  /*28c0*/  IMAD R9, R9, R12, RZ ;  /* 0x0000000c09097224 */ /* 0x000fc800078e02ff */
[----:B------:R-:W-:Y:S01]  /*28d0*/  IMAD R9, R13, R11, R9 ;  /* 0x0000000b0d097224 */ /* 0x000fe200078e0209 */
[----:B------:R-:W-:-:S03]  /*28e0*/  MOV R11, R7 ;  /* 0x00000007000b7202 */ /* 0x000fc60000000f00 */
[----:B------:R-:W-:-:S07]  /*28f0*/  IMAD.IADD R9, R5, 0x1, R9 ;  /* 0x0000000105097824 */ /* 0x000fce00078e0209 */
.L_x_40:
[----:B------:R-:W-:Y:S05]  /*2900*/  BSYNC.RECONVERGENT B0 ;  /* 0x0000000000007941 */ /* 0x000fea0003800200 */
.L_x_38:
[----:B------:R-:W-:Y:S01]  /*2910*/  IMAD R7, R3, 0x8, R0 ;  /* 0x0000000803077824 */ /* 0x000fe200078e0200 */
[----:B------:R-:W-:-:S05]  /*2920*/  MOV R5, R9 ;  /* 0x0000000900057202 */ /* 0x000fca0000000f00 */
[----:B------:R0:W-:Y:S02]  /*2930*/  STL.64 [R7], R4 ;  /* 0x0000000407007387 */ /* 0x0001e40000100a00 */
.L_x_28:
[----:B------:R-:W-:-:S09]  /*2940*/  UISETP.NE.AND UP0, UPT, UR4, URZ, UPT ;  /* 0x000000ff0400728c */ /* 0x000fd2000bf05270 */
[----:B------:R-:W-:Y:S05]  /*2950*/  BRA.U !UP0, `(.L_x_27) ;  /* 0x0000000908387547 */ /* 0x000fea000b800000 */
[----:B------:R-:W-:-:S09]  /*2960*/  UISETP.NE.AND UP0, UPT, UR4, 0x1, UPT ;  /* 0x000000010400788c */ /* 0x000fd2000bf05270 */
[----:B------:R-:W-:Y:S05]  /*2970*/  BRA.U !UP0, `(.L_x_41) ;  /* 0x00000005089c7547 */ /* 0x000fea000b800000 */
[----:B------:R-:W2:Y:S01]  /*2980*/  LDC.64 R12, c[0x0][0x398] ;  /* 0x0000e600ff0c7b82 */ /* 0x000ea20000000a00 */
[----:B01----:R-:W-:-:S04]  /*2990*/  VIADD R5, R3, 0xffffffff ;  /* 0xffffffff03057836 */ /* 0x003fc80000000000 */
[----:B--2---:R-:W-:-:S06]  /*29a0*/  IMAD.WIDE.U32 R12, R5, 0x8, R12 ;  /* 0x00000008050c7825 */ /* 0x004fcc00078e000c */
        /* <DEDUP_REMOVED lines=21> */
[----:B------:R-:W-:Y:S02]  /*2b00*/  ISETP.GE.U32.AND P1, PT, R9, R12, PT ;  /* 0x0000000c0900720c */ /* 0x000fe40003f26070 */
[----:B------:R-:W-:-:S11]  /*2b10*/  MOV R9, RZ ;  /* 0x000000ff00097202 */ /* 0x000fd60000000f00 */
[----:B------:R-:W-:Y:S02]  /*2b20*/  @P1 IADD3 R7, PT, PT, R7, 0x1, RZ ;  /* 0x0000000107071810 */ /* 0x000fe40007ffe0ff */
[----:B------:R-:W-:-:S05]  /*2b30*/  @!P2 LOP3.LUT R7, RZ, R12, RZ, 0x33, !PT ;  /* 0x0000000cff07a212 */ /* 0x000fca00078e33ff */
[----:B------:R-:W-:-:S04]  /*2b40*/  IMAD.MOV R11, RZ, RZ, -R7 ;  /* 0x000000ffff0b7224 */ /* 0x000fc800078e0a07 */
[----:B------:R-:W-:Y:S02]  /*2b50*/  IMAD R4, R12, R11, R14 ;  /* 0x0000000b0c047224 */ /* 0x000fe400078e020e */
[----:B------:R-:W-:Y:S01]  /*2b60*/  IMAD.MOV.U32 R14, RZ, RZ, R7 ;  /* 0x000000ffff0e7224 */ /* 0x000fe200078e0007 */
[----:B------:R-:W-:Y:S06]  /*2b70*/  BRA `(.L_x_44) ;  /* 0x00000000003c7947 */ /* 0x000fec0003800000 */
.L_x_43:
[----:B------:R-:W-:Y:S01]  /*2b80*/  IMAD.MOV.U32 R22, RZ, RZ, R14 ;  /* 0x000000ffff167224 */ /* 0x000fe200078e000e */
[----:B------:R-:W-:Y:S01]  /*2b90*/  MOV R7, R12 ;  /* 0x0000000c00077202 */ /* 0x000fe20000000f00 */
[----:B------:R-:W-:Y:S01]  /*2ba0*/  IMAD.MOV.U32 R6, RZ, RZ, R13 ;  /* 0x000000ffff067224 */ /* 0x000fe200078e000d */
[----:B------:R-:W-:-:S07]  /*2bb0*/  MOV R4, 0x2bd0 ;  /* 0x00002bd000047802 */ /* 0x000fce0000000f00 */
[----:B------:R-:W-:Y:S05]  /*2bc0*/  CALL.REL.NOINC `($__internal_0_$__cuda_sm20_div_s64) ;  /* 0x0000002400287944 */ /* 0x000fea0003c00000 */
[----:B------:R-:W-:Y:S01]  /*2bd0*/  IADD3 R19, P0, PT, RZ, -R10, RZ ;  /* 0x8000000aff137210 */ /* 0x000fe20007f1e0ff */
[----:B------:R-:W-:-:S03]  /*2be0*/  IMAD.MOV.U32 R15, RZ, RZ, R11 ;  /* 0x000000ffff0f7224 */ /* 0x000fc600078e000b */
[----:B------:R-:W-:Y:S01]  /*2bf0*/  IADD3.X R17, PT, PT, RZ, ~R7, RZ, P0, !PT ;  /* 0x80000007ff117210 */ /* 0x000fe200007fe4ff */
[----:B------:R-:W-:Y:S01]  /*2c00*/  IMAD.WIDE.U32 R8, R12, R19, R14 ;  /* 0x000000130c087225 */ /* 0x000fe200078e000e */
[----:B------:R-:W-:-:S03]  /*2c10*/  MOV R14, R10 ;  /* 0x0000000a000e7202 */ /* 0x000fc60000000f00 */
[----:B------:R-:W-:Y:S01]  /*2c20*/  IMAD R17, R17, R12, RZ ;  /* 0x0000000c11117224 */ /* 0x000fe200078e02ff */
[----:B------:R-:W-:Y:S01]  /*2c30*/  MOV R4, R8 ;  /* 0x0000000800047202 */ /* 0x000fe20000000f00 */
[----:B------:R-:W-:Y:S02]  /*2c40*/  IMAD.MOV.U32 R15, RZ, RZ, R7 ;  /* 0x000000ffff0f7224 */ /* 0x000fe400078e0007 */
[----:B------:R-:W-:-:S04]  /*2c50*/  IMAD R17, R13, R19, R17 ;  /* 0x000000130d117224 */ /* 0x000fc800078e0211 */
[----:B------:R-:W-:-:S07]  /*2c60*/  IMAD.IADD R9, R9, 0x1, R17 ;  /* 0x0000000109097824 */ /* 0x000fce00078e0211 */
.L_x_44:
[----:B------:R-:W-:Y:S05]  /*2c70*/  BSYNC.RECONVERGENT B0 ;  /* 0x0000000000007941 */ /* 0x000fea0003800200 */
.L_x_42:
        /* <DEDUP_REMOVED lines=28> */
[----:B------:R-:W-:-:S13]  /*2e40*/  ISETP.GE.U32.AND P1, PT, R7, R12, PT ;  /* 0x0000000c0700720c */ /* 0x000fda0003f26070 */
[----:B------:R-:W-:Y:S01]  /*2e50*/  @P1 VIADD R5, R5, 0x1 ;  /* 0x0000000105051836 */ /* 0x000fe20000000000 */
[----:B------:R-:W-:-:S04]  /*2e60*/  @!P2 LOP3.LUT R5, RZ, R12, RZ, 0x33, !PT ;  /* 0x0000000cff05a212 */ /* 0x000fc800078e33ff */
[----:B------:R-:W-:-:S05]  /*2e70*/  IADD3 R7, PT, PT, -R5, RZ, RZ ;  /* 0x000000ff05077210 */ /* 0x000fca0007ffe1ff */
[----:B------:R-:W-:Y:S02]  /*2e80*/  IMAD R4, R12, R7, R14 ;  /* 0x000000070c047224 */ /* 0x000fe400078e020e */
[----:B------:R-:W-:Y:S01]  /*2e90*/  IMAD.MOV.U32 R14, RZ, RZ, R5 ;  /* 0x000000ffff0e7224 */ /* 0x000fe200078e0005 */
[----:B------:R-:W-:Y:S06]  /*2ea0*/  BRA `(.L_x_47) ;  /* 0x0000000000407947 */ /* 0x000fec0003800000 */
.L_x_46:
        /* <DEDUP_REMOVED lines=9> */
[----:B------:R-:W-:Y:S01]  /*2f40*/  IMAD.MOV.U32 R14, RZ, RZ, R10 ;  /* 0x000000ffff0e7224 */ /* 0x000fe200078e000a */
[----:B------:R-:W-:Y:S01]  /*2f50*/  IADD3.X R9, PT, PT, RZ, ~R7, RZ, P0, !PT ;  /* 0x80000007ff097210 */ /* 0x000fe200007fe4ff */
[----:B------:R-:W-:-:S04]  /*2f60*/  IMAD.WIDE.U32 R4, R12, R11, R4 ;  /* 0x0000000b0c047225 */ /* 0x000fc800078e0004 */
[----:B------:R-:W-:-:S04]  /*2f70*/  IMAD R9, R9, R12, RZ ;  /* 0x0000000c09097224 */ /* 0x000fc800078e02ff */
[----:B------:R-:W-:Y:S02]  /*2f80*/  IMAD R9, R13, R11, R9 ;  /* 0x0000000b0d097224 */ /* 0x000fe400078e0209 */
[----:B------:R-:W-:-:S03]  /*2f90*/  IMAD.MOV.U32 R11, RZ, RZ, R7 ;  /* 0x000000ffff0b7224 */ /* 0x000fc600078e0007 */
[----:B------:R-:W-:-:S07]  /*2fa0*/  IADD3 R9, PT, PT, R5, R9, RZ ;  /* 0x0000000905097210 */ /* 0x000fce0007ffe0ff */
.L_x_47:
[----:B------:R-:W-:Y:S05]  /*2fb0*/  BSYNC.RECONVERGENT B0 ;  /* 0x0000000000007941 */ /* 0x000fea0003800200 */
.L_x_45:
[----:B------:R-:W-:Y:S01]  /*2fc0*/  LEA R7, R3, R0, 0x3 ;  /* 0x0000000003077211 */ /* 0x000fe200078e18ff */
[----:B------:R-:W-:-:S05]  /*2fd0*/  IMAD.MOV.U32 R5, RZ, RZ, R9 ;  /* 0x000000ffff057224 */ /* 0x000fca00078e0009 */
[----:B------:R2:W-:Y:S02]  /*2fe0*/  STL.64 [R7], R4 ;  /* 0x0000000407007387 */ /* 0x0005e40000100a00 */
.L_x_41:
[----:B------:R-:W3:Y:S02]  /*2ff0*/  LDCU UR4, c[0x0][0x390] ;  /* 0x00007200ff0477ac */ /* 0x000ee40008000800 */
[----:B---3--:R-:W-:-:S04]  /*3000*/  ULOP3.LUT UR4, UR4, 0x1, URZ, 0xc0, !UPT ;  /* 0x0000000104047892 */ /* 0x008fc8000f8ec0ff */
[----:B------:R-:W-:-:S09]  /*3010*/  UISETP.NE.U32.AND UP0, UPT, UR4, 0x1, UPT ;  /* 0x000000010400788c */ /* 0x000fd2000bf05070 */
[----:B------:R-:W-:Y:S05]  /*3020*/  BRA.U UP0, `(.L_x_27) ;  /* 0x0000000100847547 */ /* 0x000fea000b800000 */
[----:B012---:R-:W0:Y:S01]  /*3030*/  LDC.64 R4, c[0x0][0x398] ;  /* 0x0000e600ff047b82 */ /* 0x007e220000000a00 */
[----:B------:R-:W-:-:S05]  /*3040*/  IADD3 R3, PT, PT, R3, -0x1, RZ ;  /* 0xffffffff03037810 */ /* 0x000fca0007ffe0ff */
[----:B0-----:R-:W-:-:S06]  /*3050*/  IMAD.WIDE.U32 R4, R3, 0x8, R4 ;  /* 0x0000000803047825 */ /* 0x001fcc00078e0004 */
[----:B------:R-:W2:Y:S01]  /*3060*/  LDG.E.64.CONSTANT R4, desc[UR8][R4.64] ;  /* 0x0000000804047981 */ /* 0x000ea2000c1e9b00 */
[----:B------:R-:W-:Y:S01]  /*3070*/  BSSY.RECONVERGENT B0, `(.L_x_48) ;  /* 0x000001a000007945 */ /* 0x000fe20003800200 */
[----:B--2---:R-:W-:-:S04]  /*3080*/  LOP3.LUT R6, R11, R5, RZ, 0xfc, !PT ;  /* 0x000000050b067212 */ /* 0x004fc800078efcff */
[----:B------:R-:W-:-:S13]  /*3090*/  ISETP.NE.U32.AND P0, PT, R6, RZ, PT ;  /* 0x000000ff0600720c */ /* 0x000fda0003f05070 */
[----:B------:R-:W-:Y:S05]  /*30a0*/  @P0 BRA `(.L_x_49) ;  /* 0x0000000000500947 */ /* 0x000fea0003800000 */
[----:B------:R-:W0:Y:S01]  /*30b0*/  I2F.U32.RP R5, R4 ;  /* 0x0000000400057306 */ /* 0x000e220000209000 */
[----:B------:R-:W-:Y:S02]  /*30c0*/  IADD3 R9, PT, PT, RZ, -R4, RZ ;  /* 0x80000004ff097210 */ /* 0x000fe40007ffe0ff */
[----:B------:R-:W-:-:S05]  /*30d0*/  ISETP.NE.U32.AND P1, PT, R4, RZ, PT ;  /* 0x000000ff0400720c */ /* 0x000fca0003f25070 */
[----:B0-----:R-:W0:Y:S02]  /*30e0*/  MUFU.RCP R5, R5 ;  /* 0x0000000500057308 */ /* 0x001e240000001000 */
[----:B0-----:R-:W-:Y:S02]  /*30f0*/  VIADD R6, R5, 0xffffffe ;  /* 0x0ffffffe05067836 */ /* 0x001fe40000000000 */
[----:B------:R-:W-:-:S04]  /*3100*/  HFMA2 R5, -RZ, RZ, 0, 0 ;  /* 0x00000000ff057431 */ /* 0x000fc800000001ff */
        /* <DEDUP_REMOVED lines=8> */
[----:B------:R-:W-:-:S05]  /*3190*/  @P0 IMAD.IADD R7, R7, 0x1, -R4 ;  /* 0x0000000107070824 */ /* 0x000fca00078e0a04 */
[----:B------:R-:W-:-:S13]  /*31a0*/  ISETP.GE.U32.AND P0, PT, R7, R4, PT ;  /* 0x000000040700720c */ /* 0x000fda0003f06070 */
[----:B------:R-:W-:Y:S02]  /*31b0*/  @P0 IADD3 R7, PT, PT, -R4, R7, RZ ;  /* 0x0000000704070210 */ /* 0x000fe40007ffe1ff */
[----:B------:R-:W-:-:S05]  /*31c0*/  @!P1 LOP3.LUT R7, RZ, R4, RZ, 0x33, !PT ;  /* 0x00000004ff079212 */ /* 0x000fca00078e33ff */
[----:B------:R-:W-:Y:S01]  /*31d0*/  IMAD.MOV.U32 R4, RZ, RZ, R7 ;  /* 0x000000ffff047224 */ /* 0x000fe200078e0007 */
[----:B------:R-:W-:Y:S06]  /*31e0*/  BRA `(.L_x_50) ;  /* 0x0000000000087947 */ /* 0x000fec0003800000 */
.L_x_49:
[----:B------:R-:W-:-:S07]  /*31f0*/  MOV R8, 0x3210 ;  /* 0x0000321000087802 */ /* 0x000fce0000000f00 */
[----:B------:R-:W-:Y:S05]  /*3200*/  CALL.REL.NOINC `($__internal_1_$__cuda_sm20_rem_s64) ;  /* 0x0000002000e87944 */ /* 0x000fea0003c00000 */
.L_x_50:
[----:B------:R-:W-:Y:S05]  /*3210*/  BSYNC.RECONVERGENT B0 ;  /* 0x0000000000007941 */ /* 0x000fea0003800200 */
.L_x_48:
[----:B------:R-:W-:-:S05]  /*3220*/  IMAD R3, R3, 0x8, R0 ;  /* 0x0000000803037824 */ /* 0x000fca00078e0200 */
[----:B------:R3:W-:Y:S02]  /*3230*/  STL.64 [R3], R4 ;  /* 0x0000000403007387 */ /* 0x0007e40000100a00 */
.L_x_27:
[----:B------:R-:W4:Y:S01]  /*3240*/  LDCU UR6, c[0x0][0x390] ;  /* 0x00007200ff0677ac */ /* 0x000f220008000800 */
[----:B---3--:R-:W-:Y:S02]  /*3250*/  MOV R3, RZ ;  /* 0x000000ff00037202 */ /* 0x008fe40000000f00 */
[----:B012---:R-:W-:Y:S01]  /*3260*/  CS2R R4, SRZ ;  /* 0x0000000000047805 */ /* 0x007fe2000001ff00 */
[----:B------:R-:W-:Y:S02]  /*3270*/  UISETP.NE.AND UP0, UPT, UR7, URZ, UPT ;  /* 0x000000ff0700728c */ /* 0x000fe4000bf05270 */
[----:B----4-:R-:W-:-:S09]  /*3280*/  UISETP.GE.U32.AND UP1, UPT, UR6, 0x8, UPT ;  /* 0x000000080600788c */ /* 0x010fd2000bf26070 */
[----:B------:R-:W-:Y:S05]  /*3290*/  BRA.U !UP1, `(.L_x_51) ;  /* 0x0000000509cc7547 */ /* 0x000fea000b800000 */
[----:B------:R-:W0:Y:S01]  /*32a0*/  LDCU.64 UR4, c[0x0][0x3a0] ;  /* 0x00007400ff0477ac */ /* 0x000e220008000a00 */
[----:B------:R-:W-:Y:S02]  /*32b0*/  HFMA2 R3, -RZ, RZ, 0, 0 ;  /* 0x00000000ff037431 */ /* 0x000fe400000001ff */
[----:B------:R-:W-:Y:S01]  /*32c0*/  VIADD R22, R1, 0x20 ;  /* 0x0000002001167836 */ /* 0x000fe20000000000 */
[----:B------:R-:W1:Y:S01]  /*32d0*/  LDCU UR13, c[0x0][0x3b0] ;  /* 0x00007600ff0d77ac */ /* 0x000e620008000800 */
[----:B------:R-:W-:Y:S01]  /*32e0*/  IMAD.MOV.U32 R4, RZ, RZ, RZ ;  /* 0x000000ffff047224 */ /* 0x000fe200078e00ff */
[----:B------:R-:W-:Y:S01]  /*32f0*/  ULOP3.LUT UR11, UR6, 0x7ffffff8, URZ, 0xc0, !UPT ;  /* 0x7ffffff8060b7892 */ /* 0x000fe2000f8ec0ff */
[----:B------:R-:W2:Y:S05]  /*3300*/  LDCU.64 UR14, c[0x0][0x3b8] ;  /* 0x00007700ff0e77ac */ /* 0x000eaa0008000a00 */
[----:B------:R-:W-:Y:S01]  /*3310*/  MOV R5, UR11 ;  /* 0x0000000b00057c02 */ /* 0x000fe20008000f00 */
[----:B0-----:R-:W-:-:S04]  /*3320*/  UIADD3 UR4, UP1, UPT, UR4, 0x20, URZ ;  /* 0x0000002004047890 */ /* 0x001fc8000ff3e0ff */
[----:B------:R-:W-:Y:S02]  /*3330*/  UIADD3.X UR5, UPT, UPT, URZ, UR5, URZ, UP1, !UPT ;  /* 0x00000005ff057290 */ /* 0x000fe40008ffe4ff */
[----:B------:R-:W-:Y:S01]  /*3340*/  IMAD.U32 R6, RZ, RZ, UR4 ;  /* 0x00000004ff067e24 */ /* 0x000fe2000f8e00ff */
[----:B-1----:R-:W-:Y:S01]  /*3350*/  UIADD3 UR10, UPT, UPT, -UR13, URZ, URZ ;  /* 0x000000ff0d0a7290 */ /* 0x002fe2000fffe1ff */
[----:B------:R-:W-:Y:S02]  /*3360*/  UMOV UR4, URZ ;  /* 0x000000ff00047c82 */ /* 0x000fe40008000000 */
[----:B--2---:R-:W-:-:S09]  /*3370*/  MOV R7, UR5 ;  /* 0x0000000500077c02 */ /* 0x004fd20008000f00 */
.L_x_52:
[----:B------:R-:W2:Y:S04]  /*3380*/  LDL.128 R8, [R22+-0x20] ;  /* 0xffffe00016087983 */ /* 0x000ea80000100c00 */
[----:B------:R-:W3:Y:S04]  /*3390*/  LDG.E.64.CONSTANT R24, desc[UR8][R6.64+-0x20] ;  /* 0xffffe00806187981 */ /* 0x000ee8000c1e9b00 */
[----:B------:R-:W4:Y:S04]  /*33a0*/  LDG.E.64.CONSTANT R18, desc[UR8][R6.64+-0x18] ;  /* 0xffffe80806127981 */ /* 0x000f28000c1e9b00 */
[----:B------:R-:W5:Y:S04]  /*33b0*/  LDL.128 R12, [R22+-0x10] ;  /* 0xfffff000160c7983 */ /* 0x000f680000100c00 */
[----:B------:R-:W5:Y:S04]  /*33c0*/  LDG.E.64.CONSTANT R16, desc[UR8][R6.64+-0x10] ;  /* 0xfffff00806107981 */ /* 0x000f68000c1e9b00 */
[----:B------:R-:W5:Y:S01]  /*33d0*/  LDG.E.64.CONSTANT R20, desc[UR8][R6.64+-0x8] ;  /* 0xfffff80806147981 */ /* 0x000f62000c1e9b00 */
[----:B------:R-:W-:Y:S01]  /*33e0*/  UISETP.NE.AND UP1, UPT, UR10, URZ, UPT ;  /* 0x000000ff0a00728c */ /* 0x000fe2000bf25270 */
[----:B------:R-:W-:Y:S01]  /*33f0*/  MOV R27, R4 ;  /* 0x00000004001b7202 */ /* 0x000fe20000000f00 */
[----:B------:R-:W-:Y:S01]  /*3400*/  UIADD3 UR5, UPT, UPT, UR4, 0x1, URZ ;  /* 0x0000000104057890 */ /* 0x000fe2000fffe0ff */
[----:B------:R-:W-:Y:S01]  /*3410*/  IMAD.MOV.U32 R26, RZ, RZ, R3 ;  /* 0x000000ffff1a7224 */ /* 0x000fe200078e0003 */
[----:B------:R-:W-:-:S02]  /*3420*/  USEL UR11, UR14, URZ, !UP1 ;  /* 0x000000ff0e0b7287 */ /* 0x000fc4000c800000 */
[----:B------:R-:W-:Y:S02]  /*3430*/  USEL UR12, UR15, URZ, !UP1 ;  /* 0x000000ff0f0c7287 */ /* 0x000fe4000c800000 */
[----:B------:R-:W-:-:S04]  /*3440*/  UISETP.NE.AND UP1, UPT, UR5, UR13, UPT ;  /* 0x0000000d0500728c */ /* 0x000fc8000bf25270 */
[----:B------:R-:W-:Y:S01]  /*3450*/  USEL UR5, UR14, URZ, !UP1 ;  /* 0x000000ff0e057287 */ /* 0x000fe2000c800000 */
[----:B--2---:R-:W-:Y:S01]  /*3460*/  IADD3 R8, P0, PT, R8, UR11, RZ ;  /* 0x0000000b08087c10 */ /* 0x004fe2000ff1e0ff */
[----:B------:R-:W-:-:S03]  /*3470*/  USEL UR11, UR15, URZ, !UP1 ;  /* 0x000000ff0f0b7287 */ /* 0x000fc6000c800000 */
[----:B------:R-:W-:Y:S01]  /*3480*/  IADD3.X R9, PT, PT, R9, UR12, RZ, P0, !PT ;  /* 0x0000000c09097c10 */ /* 0x000fe200087fe4ff */
[----:B---3--:R-:W-:Y:S01]  /*3490*/  IMAD.WIDE.U32 R26, R24, R8, R26 ;  /* 0x00000008181a7225 */ /* 0x008fe200078e001a */
[----:B------:R-:W-:Y:S01]  /*34a0*/  IADD3 R23, P0, PT, R10, UR5, RZ ;  /* 0x000000050a177c10 */ /* 0x000fe2000ff1e0ff */
[----:B------:R-:W-:Y:S02]  /*34b0*/  UIADD3 UR5, UPT, UPT, UR4, 0x2, URZ ;  /* 0x0000000204057890 */ /* 0x000fe4000fffe0ff */
[----:B------:R-:W-:Y:S01]  /*34c0*/  IMAD R9, R9, R24, RZ ;  /* 0x0000001809097224 */ /* 0x000fe200078e02ff */
[----:B------:R-:W-:Y:S01]  /*34d0*/  IADD3.X R3, PT, PT, R11, UR11, RZ, P0, !PT ;  /* 0x0000000b0b037c10 */ /* 0x000fe200087fe4ff */
[----:B------:R-:W-:Y:S02]  /*34e0*/  UISETP.NE.AND UP1, UPT, UR5, UR13, UPT ;  /* 0x0000000d0500728c */ /* 0x000fe4000bf25270 */
[----:B------:R-:W-:Y:S02]  /*34f0*/  IMAD R25, R25, R8, R9 ;  /* 0x0000000819197224 */ /* 0x000fe400078e0209 */
[----:B------:R-:W2:Y:S01]  /*3500*/  LDL.128 R8, [R22] ;  /* 0x0000000016087983 */ /* 0x000ea20000100c00 */
[----:B----4-:R-:W-:Y:S01]  /*3510*/  IMAD R3, R3, R18, RZ ;  /* 0x0000001203037224 */ /* 0x010fe200078e02ff */
[----:B------:R-:W-:Y:S01]  /*3520*/  USEL UR5, UR14, URZ, !UP1 ;  /* 0x000000ff0e057287 */ /* 0x000fe2000c800000 */
[----:B------:R-:W-:Y:S01]  /*3530*/  IMAD.IADD R27, R27, 0x1, R25 ;  /* 0x000000011b1b7824 */ /* 0x000fe200078e0219 */
[----:B------:R-:W-:Y:S01]  /*3540*/  USEL UR11, UR15, URZ, !UP1 ;  /* 0x000000ff0f0b7287 */ /* 0x000fe2000c800000 */
[-C--:B------:R-:W-:Y:S01]  /*3550*/  IMAD R3, R19, R23.reuse, R3 ;  /* 0x0000001713037224 */ /* 0x080fe200078e0203 */
[----:B------:R-:W3:Y:S01]  /*3560*/  LDG.E.64.CONSTANT R24, desc[UR8][R6.64] ;  /* 0x0000000806187981 */ /* 0x000ee2000c1e9b00 */
[----:B------:R-:W-:Y:S01]  /*3570*/  IMAD.WIDE.U32 R18, R18, R23, R26 ;  /* 0x0000001712127225 */ /* 0x000fe200078e001a */
[----:B-----5:R-:W-:Y:S01]  /*3580*/  IADD3 R27, P0, PT, R12, UR5, RZ ;  /* 0x000000050c1b7c10 */ /* 0x020fe2000ff1e0ff */
[----:B------:R-:W-:-:S03]  /*3590*/  UIADD3 UR5, UPT, UPT, UR4, 0x3, URZ ;  /* 0x0000000304057890 */ /* 0x000fc6000fffe0ff */
[----:B------:R-:W-:Y:S01]  /*35a0*/  IADD3.X R13, PT, PT, R13, UR11, RZ, P0, !PT ;  /* 0x0000000b0d0d7c10 */ /* 0x000fe200087fe4ff */
[----:B------:R-:W-:Y:S01]  /*35b0*/  UISETP.NE.AND UP1, UPT, UR5, UR13, UPT ;  /* 0x0000000d0500728c */ /* 0x000fe2000bf25270 */
[----:B------:R-:W-:-:S03]  /*35c0*/  IADD3 R19, PT, PT, R19, R3, RZ ;  /* 0x0000000313137210 */ /* 0x000fc60007ffe0ff */
[----:B------:R-:W-:Y:S01]  /*35d0*/  IMAD R3, R13, R16, RZ ;  /* 0x000000100d037224 */ /* 0x000fe200078e02ff */
[----:B------:R-:W-:Y:S01]  /*35e0*/  USEL UR5, UR14, URZ, !UP1 ;  /* 0x000000ff0e057287 */ /* 0x000fe2000c800000 */
[----:B------:R-:W4:Y:S02]  /*35f0*/  LDG.E.64.CONSTANT R12, desc[UR8][R6.64+0x8] ;  /* 0x00000808060c7981 */ /* 0x000f24000c1e9b00 */
[-C--:B------:R-:W-:Y:S02]  /*3600*/  IMAD R3, R17, R27.reuse, R3 ;  /* 0x0000001b11037224 */ /* 0x080fe400078e0203 */
[----:B------:R-:W-:Y:S01]  /*3610*/  IMAD.WIDE.U32 R26, R16, R27, R18 ;  /* 0x0000001b101a7225 */ /* 0x000fe200078e0012 */
[----:B------:R-:W-:Y:S01]  /*3620*/  USEL UR11, UR15, URZ, !UP1 ;  /* 0x000000ff0f0b7287 */ /* 0x000fe2000c800000 */
[----:B------:R-:W5:Y:S02]  /*3630*/  LDL.128 R16, [R22+0x10] ;  /* 0x0000100016107983 */ /* 0x000f640000100c00 */
[----:B------:R-:W-:Y:S01]  /*3640*/  IMAD.IADD R27, R27, 0x1, R3 ;  /* 0x000000011b1b7824 */ /* 0x000fe200078e0203 */
[----:B------:R-:W-:-:S04]  /*3650*/  IADD3 R3, P0, PT, R14, UR5, RZ ;  /* 0x000000050e037c10 */ /* 0x000fc8000ff1e0ff */
[----:B------:R-:W-:Y:S02]  /*3660*/  IADD3.X R23, PT, PT, R15, UR11, RZ, P0, !PT ;  /* 0x0000000b0f177c10 */ /* 0x000fe400087fe4ff */
[----:B------:R-:W5:Y:S03]  /*3670*/  LDG.E.64.CONSTANT R14, desc[UR8][R6.64+0x10] ;  /* 0x00001008060e7981 */ /* 0x000f66000c1e9b00 */
[----:B------:R-:W-:-:S04]  /*3680*/  IMAD R4, R23, R20, RZ ;  /* 0x0000001417047224 */ /* 0x000fc800078e02ff */
[-C--:B------:R-:W-:Y:S02]  /*3690*/  IMAD R4, R21, R3.reuse, R4 ;  /* 0x0000000315047224 */ /* 0x080fe400078e0204 */
[----:B------:R-:W-:Y:S02]  /*36a0*/  IMAD.WIDE.U32 R20, R20, R3, R26 ;  /* 0x0000000314147225 */ /* 0x000fe400078e001a */
[----:B------:R0:W5:Y:S01]  /*36b0*/  LDG.E.64.CONSTANT R26, desc[UR8][R6.64+0x18] ;  /* 0x00001808061a7981 */ /* 0x000162000c1e9b00 */
[----:B------:R-:W-:-:S04]  /*36c0*/  UIADD3 UR5, UPT, UPT, UR4, 0x4, URZ ;  /* 0x0000000404057890 */ /* 0x000fc8000fffe0ff */
[----:B------:R-:W-:-:S04]  /*36d0*/  UISETP.NE.AND UP1, UPT, UR5, UR13, UPT ;  /* 0x0000000d0500728c */ /* 0x000fc8000bf25270 */
[----:B------:R-:W-:Y:S02]  /*36e0*/  USEL UR5, UR14, URZ, !UP1 ;  /* 0x000000ff0e057287 */ /* 0x000fe4000c800000 */
[----:B------:R-:W-:Y:S01]  /*36f0*/  USEL UR11, UR15, URZ, !UP1 ;  /* 0x000000ff0f0b7287 */ /* 0x000fe2000c800000 */
[----:B------:R-:W-:Y:S01]  /*3700*/  IADD3 R21, PT, PT, R21, R4, RZ ;  /* 0x0000000415157210 */ /* 0x000fe20007ffe0ff */
[----:B------:R-:W-:Y:S01]  /*3710*/  UIADD3 UR10, UPT, UPT, UR10, 0x8, URZ ;  /* 0x000000080a0a7890 */ /* 0x000fe2000fffe0ff */
[----:B0-----:R-:W-:Y:S01]  /*3720*/  IADD3 R6, P1, PT, R6, 0x40, RZ ;  /* 0x0000004006067810 */ /* 0x001fe20007f3e0ff */
[----:B------:R-:W-:-:S03]  /*3730*/  VIADD R22, R22, 0x40 ;  /* 0x0000004016167836 */ /* 0x000fc60000000000 */
[----:B------:R-:W-:Y:S02]  /*3740*/  IADD3.X R7, PT, PT, RZ, R7, RZ, P1, !PT ;  /* 0x00000007ff077210 */ /* 0x000fe40000ffe4ff */
[----:B--2---:R-:W-:Y:S01]  /*3750*/  IADD3 R3, P0, PT, R8, UR5, RZ ;  /* 0x0000000508037c10 */ /* 0x004fe2000ff1e0ff */
[----:B------:R-:W-:-:S03]  /*3760*/  UIADD3 UR5, UPT, UPT, UR4, 0x5, URZ ;  /* 0x0000000504057890 */ /* 0x000fc6000fffe0ff */
[----:B------:R-:W-:Y:S01]  /*3770*/  IADD3.X R9, PT, PT, R9, UR11, RZ, P0, !PT ;  /* 0x0000000b09097c10 */ /* 0x000fe200087fe4ff */
[----:B------:R-:W-:-:S04]  /*3780*/  UISETP.NE.AND UP1, UPT, UR5, UR13, UPT ;  /* 0x0000000d0500728c */ /* 0x000fc8000bf25270 */
[----:B------:R-:W-:Y:S01]  /*3790*/  USEL UR11, UR14, URZ, !UP1 ;  /* 0x000000ff0e0b7287 */ /* 0x000fe2000c800000 */
[----:B---3--:R-:W-:Y:S01]  /*37a0*/  IMAD R9, R9, R24, RZ ;  /* 0x0000001809097224 */ /* 0x008fe200078e02ff */
[----:B------:R-:W-:Y:S02]  /*37b0*/  UIADD3 UR5, UPT, UPT, UR4, 0x6, URZ ;  /* 0x0000000604057890 */ /* 0x000fe4000fffe0ff */
[----:B------:R-:W-:Y:S01]  /*37c0*/  USEL UR12, UR15, URZ, !UP1 ;  /* 0x000000ff0f0c7287 */ /* 0x000fe2000c800000 */
[-C--:B------:R-:W-:Y:S01]  /*37d0*/  IMAD R23, R25, R3.reuse, R9 ;  /* 0x0000000319177224 */ /* 0x080fe200078e0209 */
[----:B------:R-:W-:Y:S01]  /*37e0*/  IADD3 R9, P0, PT, R10, UR11, RZ ;  /* 0x0000000b0a097c10 */ /* 0x000fe2000ff1e0ff */
[----:B------:R-:W-:Y:S02]  /*37f0*/  UISETP.NE.AND UP1, UPT, UR5, UR13, UPT ;  /* 0x0000000d0500728c */ /* 0x000fe4000bf25270 */
[----:B------:R-:W-:Y:S01]  /*3800*/  UIADD3 UR5, UPT, UPT, UR4, 0x7, URZ ;  /* 0x0000000704057890 */ /* 0x000fe2000fffe0ff */
[----:B------:R-:W-:Y:S01]  /*3810*/  IADD3.X R11, PT, PT, R11, UR12, RZ, P0, !PT ;  /* 0x0000000c0b0b7c10 */ /* 0x000fe200087fe4ff */
[----:B------:R-:W-:Y:S01]  /*3820*/  USEL UR11, UR14, URZ, !UP1 ;  /* 0x000000ff0e0b7287 */ /* 0x000fe2000c800000 */
[----:B------:R-:W-:Y:S01]  /*3830*/  IMAD.WIDE.U32 R20, R24, R3, R20 ;  /* 0x0000000318147225 */ /* 0x000fe200078e0014 */
[----:B------:R-:W-:-:S02]  /*3840*/  UISETP.NE.AND UP2, UPT, UR5, UR13, UPT ;  /* 0x0000000d0500728c */ /* 0x000fc4000bf45270 */
[----:B------:R-:W-:Y:S01]  /*3850*/  USEL UR12, UR15, URZ, !UP1 ;  /* 0x000000ff0f0c7287 */ /* 0x000fe2000c800000 */
[----:B----4-:R-:W-:Y:S01]  /*3860*/  IMAD R11, R11, R12, RZ ;  /* 0x0000000c0b0b7224 */ /* 0x010fe200078e02ff */
[----:B-----5:R-:W-:Y:S01]  /*3870*/  IADD3 R3, P0, PT, R16, UR11, RZ ;  /* 0x0000000b10037c10 */ /* 0x020fe2000ff1e0ff */
[----:B------:R-:W-:Y:S01]  /*3880*/  IMAD.IADD R21, R21, 0x1, R23 ;  /* 0x0000000115157824 */ /* 0x000fe200078e0217 */
[----:B------:R-:W-:Y:S01]  /*3890*/  USEL UR5, UR14, URZ, !UP2 ;  /* 0x000000ff0e057287 */ /* 0x000fe2000d000000 */
[-C--:B------:R-:W-:Y:S01]  /*38a0*/  IMAD R11, R13, R9.reuse, R11 ;  /* 0x000000090d0b7224 */ /* 0x080fe200078e020b */
[----:B------:R-:W-:Y:S01]  /*38b0*/  IADD3.X R17, PT, PT, R17, UR12, RZ, P0, !PT ;  /* 0x0000000c11117c10 */ /* 0x000fe200087fe4ff */
[----:B------:R-:W-:Y:S01]  /*38c0*/  IMAD.WIDE.U32 R12, R12, R9, R20 ;  /* 0x000000090c0c7225 */ /* 0x000fe200078e0014 */
[----:B------:R-:W-:Y:S02]  /*38d0*/  USEL UR11, UR15, URZ, !UP2 ;  /* 0x000000ff0f0b7287 */ /* 0x000fe4000d000000 */
[----:B------:R-:W-:Y:S01]  /*38e0*/  UIADD3 UR4, UPT, UPT, UR4, 0x8, URZ ;  /* 0x0000000804047890 */ /* 0x000fe2000fffe0ff */
[----:B------:R-:W-:Y:S01]  /*38f0*/  IADD3 R9, P0, PT, R18, UR5, RZ ;  /* 0x0000000512097c10 */ /* 0x000fe2000ff1e0ff */
[----:B------:R-:W-:Y:S01]  /*3900*/  IMAD R17, R17, R14, RZ ;  /* 0x0000000e11117224 */ /* 0x000fe200078e02ff */
[----:B------:R-:W-:-:S02]  /*3910*/  IADD3 R13, PT, PT, R13, R11, RZ ;  /* 0x0000000b0d0d7210 */ /* 0x000fc40007ffe0ff */
[----:B------:R-:W-:Y:S02]  /*3920*/  IADD3.X R19, PT, PT, R19, UR11, RZ, P0, !PT ;  /* 0x0000000b13137c10 */ /* 0x000fe400087fe4ff */
[----:B------:R-:W-:Y:S01]  /*3930*/  ISETP.NE.AND P0, PT, R5, UR4, PT ;  /* 0x0000000405007c0c */ /* 0x000fe2000bf05270 */
[-C--:B------:R-:W-:Y:S02]  /*3940*/  IMAD R17, R15, R3.reuse, R17 ;  /* 0x000000030f117224 */ /* 0x080fe400078e0211 */
[----:B------:R-:W-:-:S04]  /*3950*/  IMAD.WIDE.U32 R12, R14, R3, R12 ;  /* 0x000000030e0c7225 */ /* 0x000fc800078e000c */
[----:B------:R-:W-:Y:S02]  /*3960*/  IMAD R19, R19, R26, RZ ;  /* 0x0000001a13137224 */ /* 0x000fe400078e02ff */
[----:B------:R-:W-:Y:S02]  /*3970*/  IMAD.IADD R13, R13, 0x1, R17 ;  /* 0x000000010d0d7824 */ /* 0x000fe400078e0211 */
[-C--:B------:R-:W-:Y:S02]  /*3980*/  IMAD R19, R27, R9.reuse, R19 ;  /* 0x000000091b137224 */ /* 0x080fe400078e0213 */
[----:B------:R-:W-:-:S04]  /*3990*/  IMAD.WIDE.U32 R26, R26, R9, R12 ;  /* 0x000000091a1a7225 */ /* 0x000fc800078e000c */
[----:B------:R-:W-:Y:S01]  /*39a0*/  IMAD.IADD R4, R27, 0x1, R19 ;  /* 0x000000011b047824 */ /* 0x000fe200078e0213 */
[----:B------:R-:W-:Y:S01]  /*39b0*/  MOV R3, R26 ;  /* 0x0000001a00037202 */ /* 0x000fe20000000f00 */
[----:B------:R-:W-:Y:S06]  /*39c0*/  @P0 BRA `(.L_x_52) ;  /* 0xfffffff8006c0947 */ /* 0x000fec000383ffff */
.L_x_51:
[----:B------:R-:W-:Y:S05]  /*39d0*/  BRA.U !UP0, `(.L_x_0) ;  /* 0x0000000508c87547 */ /* 0x000fea000b800000 */
[----:B------:R-:W-:Y:S02]  /*39e0*/  UISETP.GE.U32.AND UP0, UPT, UR7, 0x4, UPT ;  /* 0x000000040700788c */ /* 0x000fe4000bf06070 */
[----:B------:R-:W-:-:S04]  /*39f0*/  ULOP3.LUT UR4, UR6, 0x3, URZ, 0xc0, !UPT ;  /* 0x0000000306047892 */ /* 0x000fc8000f8ec0ff */
[----:B------:R-:W-:-:S03]  /*3a00*/  UISETP.NE.AND UP1, UPT, UR4, URZ, UPT ;  /* 0x000000ff0400728c */ /* 0x000fc6000bf25270 */
[----:B------:R-:W-:Y:S08]  /*3a10*/  BRA.U !UP0, `(.L_x_53) ;  /* 0x0000000108d87547 */ /* 0x000ff0000b800000 */
[----:B------:R-:W0:Y:S01]  /*3a20*/  LDC.64 R26, c[0x0][0x3a0] ;  /* 0x0000e800ff1a7b82 */ /* 0x000e220000000a00 */
[C---:B------:R-:W-:Y:S01]  /*3a30*/  LEA R24, R5.reuse, R0, 0x3 ;  /* 0x0000000005187211 */ /* 0x040fe200078e18ff */
[----:B------:R-:W1:Y:S04]  /*3a40*/  LDCU UR5, c[0x0][0x3b0] ;  /* 0x00007600ff0577ac */ /* 0x000e680008000800 */
[----:B------:R-:W2:Y:S02]  /*3a50*/  LDL.128 R8, [R24] ;  /* 0x0000000018087983 */ /* 0x000ea40000100c00 */
[----:B------:R-:W3:Y:S02]  /*3a60*/  LDC.64 R16, c[0x0][0x3b8] ;  /* 0x0000ee00ff107b82 */ /* 0x000ee40000000a00 */
[----:B------:R4:W5:Y:S01]  /*3a70*/  LDL.128 R12, [R24+0x10] ;  /* 0x00001000180c7983 */ /* 0x0009620000100c00 */
[----:B0-----:R-:W-:-:S05]  /*3a80*/  IMAD.WIDE.U32 R26, R5, 0x8, R26 ;  /* 0x00000008051a7825 */ /* 0x001fca00078e001a */
[----:B------:R-:W4:Y:S04]  /*3a90*/  LDG.E.64.CONSTANT R22, desc[UR8][R26.64] ;  /* 0x000000081a167981 */ /* 0x000f28000c1e9b00 */
[----:B------:R-:W5:Y:S04]  /*3aa0*/  LDG.E.64.CONSTANT R20, desc[UR8][R26.64+0x8] ;  /* 0x000008081a147981 */ /* 0x000f68000c1e9b00 */
[----:B------:R-:W5:Y:S04]  /*3ab0*/  LDG.E.64.CONSTANT R18, desc[UR8][R26.64+0x10] ;  /* 0x000010081a127981 */ /* 0x000f68000c1e9b00 */
[----:B------:R0:W5:Y:S01]  /*3ac0*/  LDG.E.64.CONSTANT R6, desc[UR8][R26.64+0x18] ;  /* 0x000018081a067981 */ /* 0x000162000c1e9b00 */
[----:B-1----:R-:W-:-:S04]  /*3ad0*/  ISETP.NE.AND P0, PT, R5, UR5, PT ;  /* 0x0000000505007c0c */ /* 0x002fc8000bf05270 */
[----:B---3--:R-:W-:-:S04]  /*3ae0*/  SEL R25, R16, RZ, !P0 ;  /* 0x000000ff10197207 */ /* 0x008fc80004000000 */
[----:B--2---:R-:W-:Y:S02]  /*3af0*/  IADD3 R25, P1, PT, R8, R25, RZ ;  /* 0x0000001908197210 */ /* 0x004fe40007f3e0ff */
[----:B------:R-:W-:-:S05]  /*3b00*/  SEL R8, R17, RZ, !P0 ;  /* 0x000000ff11087207 */ /* 0x000fca0004000000 */
[----:B------:R-:W-:Y:S01]  /*3b10*/  IMAD.X R9, R9, 0x1, R8, P1 ;  /* 0x0000000109097824 */ /* 0x000fe200008e0608 */
[----:B------:R-:W-:-:S04]  /*3b20*/  IADD3 R8, PT, PT, R5, 0x1, RZ ;  /* 0x0000000105087810 */ /* 0x000fc80007ffe0ff */
[----:B------:R-:W-:Y:S01]  /*3b30*/  ISETP.NE.AND P0, PT, R8, UR5, PT ;  /* 0x0000000508007c0c */ /* 0x000fe2000bf05270 */
[----:B------:R-:W-:-:S03]  /*3b40*/  IMAD.MOV.U32 R8, RZ, RZ, R3 ;  /* 0x000000ffff087224 */ /* 0x000fc600078e0003 */
[----:B------:R-:W-:Y:S01]  /*3b50*/  SEL R3, R16, RZ, !P0 ;  /* 0x000000ff10037207 */ /* 0x000fe20004000000 */
[----:B----4-:R-:W-:Y:S01]  /*3b60*/  IMAD R24, R9, R22, RZ ;  /* 0x0000001609187224 */ /* 0x010fe200078e02ff */
[----:B------:R-:W-:Y:S01]  /*3b70*/  MOV R9, R4 ;  /* 0x0000000400097202 */ /* 0x000fe20000000f00 */
[----:B------:R-:W-:Y:S02]  /*3b80*/  VIADD R4, R5, 0x2 ;  /* 0x0000000205047836 */ /* 0x000fe40000000000 */
[-C--:B0-----:R-:W-:Y:S01]  /*3b90*/  IMAD R27, R23, R25.reuse, R24 ;  /* 0x00000019171b7224 */ /* 0x081fe200078e0218 */
[----:B------:R-:W-:Y:S01]  /*3ba0*/  IADD3 R23, P1, PT, R3, R10, RZ ;  /* 0x0000000a03177210 */ /* 0x000fe20007f3e0ff */
[----:B------:R-:W-:Y:S01]  /*3bb0*/  IMAD.WIDE.U32 R8, R22, R25, R8 ;  /* 0x0000001916087225 */ /* 0x000fe200078e0008 */
[----:B------:R-:W-:Y:S02]  /*3bc0*/  SEL R25, R17, RZ, !P0 ;  /* 0x000000ff11197207 */ /* 0x000fe40004000000 */
[----:B------:R-:W-:-:S02]  /*3bd0*/  IADD3 R3, PT, PT, R5, 0x3, RZ ;  /* 0x0000000305037810 */ /* 0x000fc40007ffe0ff */
[----:B------:R-:W-:Y:S01]  /*3be0*/  ISETP.NE.AND P0, PT, R4, UR5, PT ;  /* 0x0000000504007c0c */ /* 0x000fe2000bf05270 */
[----:B------:R-:W-:Y:S01]  /*3bf0*/  IMAD.X R11, R25, 0x1, R11, P1 ;  /* 0x00000001190b7824 */ /* 0x000fe200008e060b */
[----:B------:R-:W-:Y:S02]  /*3c00*/  ISETP.NE.AND P1, PT, R3, UR5, PT ;  /* 0x0000000503007c0c */ /* 0x000fe4000bf25270 */
[----:B------:R-:W-:Y:S01]  /*3c10*/  SEL R3, R16, RZ, !P0 ;  /* 0x000000ff10037207 */ /* 0x000fe20004000000 */
[----:B-----5:R-:W-:Y:S01]  /*3c20*/  IMAD R4, R11, R20, RZ ;  /* 0x000000140b047224 */ /* 0x020fe200078e02ff */
[----:B------:R-:W-:Y:S02]  /*3c30*/  IADD3 R9, PT, PT, R9, R27, RZ ;  /* 0x0000001b09097210 */ /* 0x000fe40007ffe0ff */
[----:B------:R-:W-:Y:S02]  /*3c40*/  SEL R11, R17, RZ, !P0 ;  /* 0x000000ff110b7207 */ /* 0x000fe40004000000 */
[----:B------:R-:W-:Y:S01]  /*3c50*/  IADD3 R3, P0, PT, R12, R3, RZ ;  /* 0x000000030c037210 */ /* 0x000fe20007f1e0ff */
[----:B------:R-:W-:-:S02]  /*3c60*/  IMAD R25, R21, R23, R4 ;  /* 0x0000001715197224 */ /* 0x000fc400078e0204 */
[----:B------:R-:W-:Y:S01]  /*3c70*/  IMAD.WIDE.U32 R20, R20, R23, R8 ;  /* 0x0000001714147225 */ /* 0x000fe200078e0008 */
[----:B------:R-:W-:-:S03]  /*3c80*/  SEL R9, R16, RZ, !P1 ;  /* 0x000000ff10097207 */ /* 0x000fc60004800000 */
[----:B------:R-:W-:Y:S01]  /*3c90*/  IMAD.X R13, R13, 0x1, R11, P0 ;  /* 0x000000010d0d7824 */ /* 0x000fe200000e060b */
[----:B------:R-:W-:Y:S02]  /*3ca0*/  IADD3 R21, PT, PT, R21, R25, RZ ;  /* 0x0000001915157210 */ /* 0x000fe40007ffe0ff */
[----:B------:R-:W-:Y:S01]  /*3cb0*/  SEL R17, R17, RZ, !P1 ;  /* 0x000000ff11117207 */ /* 0x000fe20004800000 */
[----:B------:R-:W-:Y:S01]  /*3cc0*/  IMAD R13, R13, R18, RZ ;  /* 0x000000120d0d7224 */ /* 0x000fe200078e02ff */
[----:B------:R-:W-:-:S03]  /*3cd0*/  IADD3 R9, P0, PT, R9, R14, RZ ;  /* 0x0000000e09097210 */ /* 0x000fc60007f1e0ff */
[-C--:B------:R-:W-:Y:S02]  /*3ce0*/  IMAD R13, R19, R3.reuse, R13 ;  /* 0x00000003130d7224 */ /* 0x080fe400078e020d */
[----:B------:R-:W-:-:S04]  /*3cf0*/  IMAD.WIDE.U32 R18, R18, R3, R20 ;  /* 0x0000000312127225 */ /* 0x000fc800078e0014 */
[----:B------:R-:W-:Y:S01]  /*3d00*/  IMAD.X R15, R17, 0x1, R15, P0 ;  /* 0x00000001110f7824 */ /* 0x000fe200000e060f */
[----:B------:R-:W-:-:S03]  /*3d10*/  IADD3 R19, PT, PT, R19, R13, RZ ;  /* 0x0000000d13137210 */ /* 0x000fc60007ffe0ff */
[----:B------:R-:W-:-:S04]  /*3d20*/  IMAD R15, R15, R6, RZ ;  /* 0x000000060f0f7224 */ /* 0x000fc800078e02ff */
[-C--:B------:R-:W-:Y:S02]  /*3d30*/  IMAD R15, R7, R9.reuse, R15 ;  /* 0x00000009070f7224 */ /* 0x080fe400078e020f */
[----:B------:R-:W-:-:S04]  /*3d40*/  IMAD.WIDE.U32 R6, R6, R9, R18 ;  /* 0x0000000906067225 */ /* 0x000fc800078e0012 */
[----:B------:R-:W-:Y:S01]  /*3d50*/  VIADD R5, R5, 0x4 ;  /* 0x0000000405057836 */ /* 0x000fe20000000000 */
[----:B------:R-:W-:Y:S01]  /*3d60*/  IADD3 R4, PT, PT, R7, R15, RZ ;  /* 0x0000000f07047210 */ /* 0x000fe20007ffe0ff */
[----:B------:R-:W-:-:S07]  /*3d70*/  IMAD.MOV.U32 R3, RZ, RZ, R6 ;  /* 0x000000ffff037224 */ /* 0x000fce00078e0006 */
.L_x_53:
[----:B------:R-:W-:Y:S05]  /*3d80*/  BRA.U !UP1, `(.L_x_0) ;  /* 0x0000000109dc7547 */ /* 0x000fea000b800000 */
[----:B------:R-:W-:Y:S02]  /*3d90*/  UISETP.NE.AND UP0, UPT, UR4, 0x1, UPT ;  /* 0x000000010400788c */ /* 0x000fe4000bf05270 */
[----:B------:R-:W-:-:S04]  /*3da0*/  ULOP3.LUT UR6, UR6, 0x1, URZ, 0xc0, !UPT ;  /* 0x0000000106067892 */ /* 0x000fc8000f8ec0ff */
[----:B------:R-:W-:-:S03]  /*3db0*/  UISETP.NE.U32.AND UP1, UPT, UR6, 0x1, UPT ;  /* 0x000000010600788c */ /* 0x000fc6000bf25070 */
[----:B------:R-:W-:Y:S08]  /*3dc0*/  BRA.U !UP0, `(.L_x_54) ;  /* 0x00000001087c7547 */ /* 0x000ff0000b800000 */
[----:B------:R-:W0:Y:S01]  /*3dd0*/  LDC.64 R6, c[0x0][0x3a0] ;  /* 0x0000e800ff067b82 */ /* 0x000e220000000a00 */
[C---:B------:R-:W-:Y:S01]  /*3de0*/  LEA R8, R5.reuse, R0, 0x3 ;  /* 0x0000000005087211 */ /* 0x040fe200078e18ff */
[----:B------:R-:W1:Y:S05]  /*3df0*/  LDCU UR4, c[0x0][0x3b0] ;  /* 0x00007600ff0477ac */ /* 0x000e6a0008000800 */
[----:B------:R-:W2:Y:S01]  /*3e00*/  LDL.128 R8, [R8] ;  /* 0x0000000008087983 */ /* 0x000ea20000100c00 */
[----:B------:R-:W3:Y:S01]  /*3e10*/  LDC.64 R14, c[0x0][0x3b8] ;  /* 0x0000ee00ff0e7b82 */ /* 0x000ee20000000a00 */
[----:B0-----:R-:W-:-:S05]  /*3e20*/  IMAD.WIDE.U32 R16, R5, 0x8, R6 ;  /* 0x0000000805107825 */ /* 0x001fca00078e0006 */
[----:B------:R-:W4:Y:S04]  /*3e30*/  LDG.E.64.CONSTANT R12, desc[UR8][R16.64] ;  /* 0x00000008100c7981 */ /* 0x000f28000c1e9b00 */
[----:B------:R-:W5:Y:S01]  /*3e40*/  LDG.E.64.CONSTANT R6, desc[UR8][R16.64+0x8] ;  /* 0x0000080810067981 */ /* 0x000f62000c1e9b00 */
[C---:B-1----:R-:W-:Y:S01]  /*3e50*/  ISETP.NE.AND P0, PT, R5.reuse, UR4, PT ;  /* 0x0000000405007c0c */ /* 0x042fe2000bf05270 */
[C---:B------:R-:W-:Y:S02]  /*3e60*/  VIADD R18, R5.reuse, 0x1 ;  /* 0x0000000105127836 */ /* 0x040fe40000000000 */
[----:B------:R-:W-:Y:S01]  /*3e70*/  VIADD R5, R5, 0x2 ;  /* 0x0000000205057836 */ /* 0x000fe20000000000 */
[----:B---3--:R-:W-:Y:S02]  /*3e80*/  SEL R19, R14, RZ, !P0 ;  /* 0x000000ff0e137207 */ /* 0x008fe40004000000 */
[----:B------:R-:W-:-:S02]  /*3e90*/  SEL R21, R15, RZ, !P0 ;  /* 0x000000ff0f157207 */ /* 0x000fc40004000000 */
[----:B------:R-:W-:-:S04]  /*3ea0*/  ISETP.NE.AND P1, PT, R18, UR4, PT ;  /* 0x0000000412007c0c */ /* 0x000fc8000bf25270 */
[----:B------:R-:W-:Y:S02]  /*3eb0*/  SEL R23, R14, RZ, !P1 ;  /* 0x000000ff0e177207 */ /* 0x000fe40004800000 */
[----:B------:R-:W-:Y:S02]  /*3ec0*/  SEL R15, R15, RZ, !P1 ;  /* 0x000000ff0f0f7207 */ /* 0x000fe40004800000 */
[----:B--2---:R-:W-:Y:S02]  /*3ed0*/  IADD3 R19, P0, PT, R8, R19, RZ ;  /* 0x0000001308137210 */ /* 0x004fe40007f1e0ff */
[----:B------:R-:W-:Y:S02]  /*3ee0*/  MOV R8, R3 ;  /* 0x0000000300087202 */ /* 0x000fe40000000f00 */
[----:B------:R-:W-:Y:S01]  /*3ef0*/  IADD3.X R21, PT, PT, R9, R21, RZ, P0, !PT ;  /* 0x0000001509157210 */ /* 0x000fe200007fe4ff */
[----:B------:R-:W-:Y:S01]  /*3f00*/  IMAD.MOV.U32 R9, RZ, RZ, R4 ;  /* 0x000000ffff097224 */ /* 0x000fe200078e0004 */
[----:B------:R-:W-:-:S05]  /*3f10*/  IADD3 R23, P0, PT, R23, R10, RZ ;  /* 0x0000000a17177210 */ /* 0x000fca0007f1e0ff */
[----:B------:R-:W-:Y:S02]  /*3f20*/  IMAD.X R15, R15, 0x1, R11, P0 ;  /* 0x000000010f0f7824 */ /* 0x000fe400000e060b */
[----:B----4-:R-:W-:Y:S02]  /*3f30*/  IMAD R21, R21, R12, RZ ;  /* 0x0000000c15157224 */ /* 0x010fe400078e02ff */
[----:B------:R-:W-:-:S04]  /*3f40*/  IMAD.WIDE.U32 R8, R12, R19, R8 ;  /* 0x000000130c087225 */ /* 0x000fc800078e0008 */
[----:B------:R-:W-:Y:S02]  /*3f50*/  IMAD R21, R13, R19, R21 ;  /* 0x000000130d157224 */ /* 0x000fe400078e0215 */
[----:B-----5:R-:W-:-:S03]  /*3f60*/  IMAD R15, R15, R6, RZ ;  /* 0x000000060f0f7224 */ /* 0x020fc600078e02ff */
[----:B------:R-:W-:Y:S01]  /*3f70*/  IADD3 R9, PT, PT, R9, R21, RZ ;  /* 0x0000001509097210 */ /* 0x000fe20007ffe0ff */
[-C--:B------:R-:W-:Y:S02]  /*3f80*/  IMAD R15, R7, R23.reuse, R15 ;  /* 0x00000017070f7224 */ /* 0x080fe400078e020f */
[----:B------:R-:W-:-:S04]  /*3f90*/  IMAD.WIDE.U32 R6, R6, R23, R8 ;  /* 0x0000001706067225 */ /* 0x000fc800078e0008 */
[----:B------:R-:W-:Y:S01]  /*3fa0*/  IMAD.MOV.U32 R3, RZ, RZ, R6 ;  /* 0x000000ffff037224 */ /* 0x000fe200078e0006 */
[----:B------:R-:W-:-:S07]  /*3fb0*/  IADD3 R4, PT, PT, R7, R15, RZ ;  /* 0x0000000f07047210 */ /* 0x000fce0007ffe0ff */
.L_x_54:
[----:B------:R-:W-:Y:S05]  /*3fc0*/  BRA.U UP1, `(.L_x_0) ;  /* 0x00000001014c7547 */ /* 0x000fea000b800000 */
[----:B------:R-:W0:Y:S01]  /*3fd0*/  LDC.64 R8, c[0x0][0x3a0] ;  /* 0x0000e800ff087b82 */ /* 0x000e220000000a00 */
[C---:B------:R-:W-:Y:S01]  /*3fe0*/  LEA R6, R5.reuse, R0, 0x3 ;  /* 0x0000000005067211 */ /* 0x040fe200078e18ff */
[----:B------:R-:W1:Y:S05]  /*3ff0*/  LDCU UR4, c[0x0][0x3b0] ;  /* 0x00007600ff0477ac */ /* 0x000e6a0008000800 */
[----:B------:R-:W2:Y:S01]  /*4000*/  LDL.64 R6, [R6] ;  /* 0x0000000006067983 */ /* 0x000ea20000100a00 */
[----:B------:R-:W3:Y:S01]  /*4010*/  LDC.64 R12, c[0x0][0x3b8] ;  /* 0x0000ee00ff0c7b82 */ /* 0x000ee20000000a00 */
[----:B0-----:R-:W-:-:S06]  /*4020*/  IMAD.WIDE.U32 R8, R5, 0x8, R8 ;  /* 0x0000000805087825 */ /* 0x001fcc00078e0008 */
[----:B------:R-:W4:Y:S01]  /*4030*/  LDG.E.64.CONSTANT R8, desc[UR8][R8.64] ;  /* 0x0000000808087981 */ /* 0x000f22000c1e9b00 */
[----:B-1----:R-:W-:-:S04]  /*4040*/  ISETP.NE.AND P0, PT, R5, UR4, PT ;  /* 0x0000000405007c0c */ /* 0x002fc8000bf05270 */
[----:B---3--:R-:W-:Y:S02]  /*4050*/  SEL R11, R12, RZ, !P0 ;  /* 0x000000ff0c0b7207 */ /* 0x008fe40004000000 */
[----:B------:R-:W-:Y:S02]  /*4060*/  SEL R5, R13, RZ, !P0 ;  /* 0x000000ff0d057207 */ /* 0x000fe40004000000 */
[----:B--2---:R-:W-:-:S05]  /*4070*/  IADD3 R11, P0, PT, R6, R11, RZ ;  /* 0x0000000b060b7210 */ /* 0x004fca0007f1e0ff */
[----:B------:R-:W-:Y:S01]  /*4080*/  IMAD.X R7, R7, 0x1, R5, P0 ;  /* 0x0000000107077824 */ /* 0x000fe200000e0605 */
[----:B------:R-:W-:Y:S01]  /*4090*/  MOV R5, R4 ;  /* 0x0000000400057202 */ /* 0x000fe20000000f00 */
[----:B------:R-:W-:Y:S02]  /*40a0*/  IMAD.MOV.U32 R4, RZ, RZ, R3 ;  /* 0x000000ffff047224 */ /* 0x000fe400078e0003 */
[----:B----4-:R-:W-:Y:S02]  /*40b0*/  IMAD R7, R7, R8, RZ ;  /* 0x0000000807077224 */ /* 0x010fe400078e02ff */
[----:B------:R-:W-:-:S04]  /*40c0*/  IMAD.WIDE.U32 R4, R8, R11, R4 ;  /* 0x0000000b08047225 */ /* 0x000fc800078e0004 */
[----:B------:R-:W-:Y:S01]  /*40d0*/  IMAD R7, R9, R11, R7 ;  /* 0x0000000b09077224 */ /* 0x000fe200078e0207 */
[----:B------:R-:W-:-:S03]  /*40e0*/  MOV R3, R4 ;  /* 0x0000000400037202 */ /* 0x000fc60000000f00 */
[----:B------:R-:W-:-:S07]  /*40f0*/  IMAD.IADD R4, R5, 0x1, R7 ;  /* 0x0000000105047824 */ /* 0x000fce00078e0207 */
.L_x_0:
[----:B------:R-:W0:Y:S02]  /*4100*/  LDC.64 R8, c[0x0][0x3c0] ;  /* 0x0000f000ff087b82 */ /* 0x000e240000000a00 */
[----:B0-----:R-:W-:Y:S02]  /*4110*/  ISETP.GE.U32.AND P0, PT, R8, 0x8, PT ;  /* 0x000000080800780c */ /* 0x001fe40003f06070 */
[----:B------:R-:W-:Y:S02]  /*4120*/  SHF.R.S32.HI R5, RZ, 0x1f, R9 ;  /* 0x0000001fff057819 */ /* 0x000fe40000011409 */
[----:B------:R-:W-:Y:S02]  /*4130*/  ISETP.GE.AND.EX P0, PT, R9, RZ, PT, P0 ;  /* 0x000000ff0900720c */ /* 0x000fe40003f06300 */
[----:B------:R-:W-:-:S04]  /*4140*/  LEA.HI R6, P1, R5, R8, RZ, 0x3 ;  /* 0x0000000805067211 */ /* 0x000fc800078318ff */
[C---:B------:R-:W-:Y:S02]  /*4150*/  LOP3.LUT R5, R6.reuse, 0xfffffff8, RZ, 0xc0, !PT ;  /* 0xfffffff806057812 */ /* 0x040fe400078ec0ff */
[----:B------:R-:W-:Y:S02]  /*4160*/  IADD3.X R7, PT, PT, RZ, R9, RZ, P1, !PT ;  /* 0x00000009ff077210 */ /* 0x000fe40000ffe4ff */
[----:B------:R-:W-:Y:S02]  /*4170*/  IADD3 R0, P1, PT, -R5, R8, RZ ;  /* 0x0000000805007210 */ /* 0x000fe40007f3e1ff */
[--C-:B------:R-:W-:Y:S02]  /*4180*/  SHF.R.S64 R5, R6, 0x3, R7.reuse ;  /* 0x0000000306057819 */ /* 0x100fe40000001007 */
[--C-:B------:R-:W-:Y:S01]  /*4190*/  SHF.R.S32.HI R6, RZ, 0x3, R7.reuse ;  /* 0x00000003ff067819 */ /* 0x100fe20000011407 */
[----:B------:R-:W-:Y:S01]  /*41a0*/  IMAD.X R7, R9, 0x1, ~R7, P1 ;  /* 0x0000000109077824 */ /* 0x000fe200008e0e07 */
[----:B------:R-:W-:Y:S07]  /*41b0*/  @!P0 BRA `(.L_x_55) ;  /* 0x00000008006c8947 */ /* 0x000fee0003800000 */
[C---:B------:R-:W-:Y:S01]  /*41c0*/  IADD3 R10, P0, PT, R5.reuse, -0x1, RZ ;  /* 0xffffffff050a7810 */ /* 0x040fe20007f1e0ff */
[----:B------:R-:W-:Y:S01]  /*41d0*/  HFMA2 R28, -RZ, RZ, 0, 0 ;  /* 0x00000000ff1c7431 */ /* 0x000fe200000001ff */
[----:B------:R-:W-:Y:S01]  /*41e0*/  LOP3.LUT R23, R5, 0xf, RZ, 0xc0, !PT ;  /* 0x0000000f05177812 */ /* 0x000fe200078ec0ff */
[----:B------:R-:W-:Y:S01]  /*41f0*/  IMAD.MOV.U32 R22, RZ, RZ, RZ ;  /* 0x000000ffff167224 */ /* 0x000fe200078e00ff */
[----:B------:R-:W-:Y:S02]  /*4200*/  ISETP.GE.U32.AND P1, PT, R10, 0xf, PT ;  /* 0x0000000f0a00780c */ /* 0x000fe40003f26070 */
[----:B------:R-:W-:Y:S02]  /*4210*/  IADD3.X R10, PT, PT, R6, -0x1, RZ, P0, !PT ;  /* 0xffffffff060a7810 */ /* 0x000fe400007fe4ff */
[----:B------:R-:W-:Y:S02]  /*4220*/  ISETP.NE.U32.AND P0, PT, R23, RZ, PT ;  /* 0x000000ff1700720c */ /* 0x000fe40003f05070 */
[----:B------:R-:W-:-:S02]  /*4230*/  ISETP.GE.U32.AND.EX P1, PT, R10, RZ, PT, P1 ;  /* 0x000000ff0a00720c */ /* 0x000fc40003f26110 */
[----:B------:R-:W-:-:S11]  /*4240*/  ISETP.NE.AND.EX P0, PT, RZ, RZ, PT, P0 ;  /* 0x000000ffff00720c */ /* 0x000fd60003f05300 */
[----:B------:R-:W-:Y:S05]  /*4250*/  @!P1 BRA `(.L_x_56) ;  /* 0x0000000000e89947 */ /* 0x000fea0003800000 */
[----:B------:R-:W0:Y:S01]  /*4260*/  LDCU.128 UR4, c[0x0][0x380] ;  /* 0x00007000ff0477ac */ /* 0x000e220008000c00 */
[----:B------:R-:W-:Y:S01]  /*4270*/  IMAD R12, R4, R8, RZ ;  /* 0x00000008040c7224 */ /* 0x000fe200078e02ff */
[----:B------:R-:W-:Y:S02]  /*4280*/  LOP3.LUT R28, R5, 0xfffffff0, RZ, 0xc0, !PT ;  /* 0xfffffff0051c7812 */ /* 0x000fe400078ec0ff */
[----:B------:R-:W-:Y:S01]  /*4290*/  LOP3.LUT R22, R6, 0xfffffff, RZ, 0xc0, !PT ;  /* 0x0fffffff06167812 */ /* 0x000fe200078ec0ff */
[----:B------:R-:W-:Y:S02]  /*42a0*/  IMAD R13, R3, R9, R12 ;  /* 0x00000009030d7224 */ /* 0x000fe400078e020c */
[----:B------:R-:W-:Y:S01]  /*42b0*/  IMAD.MOV.U32 R25, RZ, RZ, R28 ;  /* 0x000000ffff197224 */ /* 0x000fe200078e001c */
[----:B------:R-:W-:Y:S01]  /*42c0*/  MOV R24, R22 ;  /* 0x0000001600187202 */ /* 0x000fe20000000f00 */
[----:B0-----:R-:W-:-:S04]  /*42d0*/  IMAD.WIDE.U32 R26, R2, R8, UR6 ;  /* 0x00000006021a7e25 */ /* 0x001fc8000f8e0008 */
[----:B------:R-:W-:Y:S01]  /*42e0*/  IMAD.WIDE.U32 R10, R3, R8, UR4 ;  /* 0x00000004030a7e25 */ /* 0x000fe2000f8e0008 */
[----:B------:R-:W-:-:S03]  /*42f0*/  IADD3 R26, P2, PT, R26, 0x40, RZ ;  /* 0x000000401a1a7810 */ /* 0x000fc60007f5e0ff */
[----:B------:R-:W-:Y:S01]  /*4300*/  IMAD R27, R2, R9, R27 ;  /* 0x00000009021b7224 */ /* 0x000fe200078e021b */
[----:B------:R-:W-:-:S03]  /*4310*/  IADD3 R29, P1, PT, R10, 0x40, RZ ;  /* 0x000000400a1d7810 */ /* 0x000fc60007f3e0ff */
[----:B------:R-:W-:Y:S01]  /*4320*/  IMAD.X R27, RZ, RZ, R27, P2 ;  /* 0x000000ffff1b7224 */ /* 0x000fe200010e061b */
[----:B------:R-:W-:-:S09]  /*4330*/  IADD3.X R11, PT, PT, R11, R13, RZ, P1, !PT ;  /* 0x0000000d0b0b7210 */ /* 0x000fd20000ffe4ff */
.L_x_57:
[----:B------:R-:W-:-:S05]  /*4340*/  MOV R10, R29 ;  /* 0x0000001d000a7202 */ /* 0x000fca0000000f00 */
[----:B0-----:R-:W2:Y:S04]  /*4350*/  LDG.E.64.CONSTANT R20, desc[UR8][R10.64+-0x40] ;  /* 0xffffc0080a147981 */ /* 0x001ea8000c1e9b00 */
[----:B------:R-:W3:Y:S04]  /*4360*/  LDG.E.64.CONSTANT R18, desc[UR8][R10.64+-0x38] ;  /* 0xffffc8080a127981 */ /* 0x000ee8000c1e9b00 */
[----:B------:R-:W4:Y:S04]  /*4370*/  LDG.E.64.CONSTANT R16, desc[UR8][R10.64+-0x30] ;  /* 0xffffd0080a107981 */ /* 0x000f28000c1e9b00 */
[----:B------:R-:W5:Y:S01]  /*4380*/  LDG.E.64.CONSTANT R14, desc[UR8][R10.64+-0x28] ;  /* 0xffffd8080a0e7981 */ /* 0x000f62000c1e9b00 */
[----:B------:R-:W-:Y:S01]  /*4390*/  IMAD.MOV.U32 R12, RZ, RZ, R26 ;  /* 0x000000ffff0c7224 */ /* 0x000fe200078e001a */
[----:B------:R-:W-:-:S05]  /*43a0*/  MOV R13, R27 ;  /* 0x0000001b000d7202 */ /* 0x000fca0000000f00 */
[----:B--2---:R0:W-:Y:S04]  /*43b0*/  STG.E.64 desc[UR8][R12.64+-0x40], R20 ;  /* 0xffffc0140c007986 */ /* 0x0041e8000c101b08 */
[----:B---3--:R1:W-:Y:S04]  /*43c0*/  STG.E.64 desc[UR8][R12.64+-0x38], R18 ;  /* 0xffffc8120c007986 */ /* 0x0083e8000c101b08 */
[----:B----4-:R2:W-:Y:S04]  /*43d0*/  STG.E.64 desc[UR8][R12.64+-0x30], R16 ;  /* 0xffffd0100c007986 */ /* 0x0105e8000c101b08 */
[----:B-----5:R3:W-:Y:S04]  /*43e0*/  STG.E.64 desc[UR8][R12.64+-0x28], R14 ;  /* 0xffffd80e0c007986 */ /* 0x0207e8000c101b08 */
[----:B0-----:R-:W4:Y:S04]  /*43f0*/  LDG.E.64.CONSTANT R20, desc[UR8][R10.64+-0x20] ;  /* 0xffffe0080a147981 */ /* 0x001f28000c1e9b00 */
[----:B-1----:R-:W5:Y:S04]  /*4400*/  LDG.E.64.CONSTANT R18, desc[UR8][R10.64+-0x18] ;  /* 0xffffe8080a127981 */ /* 0x002f68000c1e9b00 */
[----:B--2---:R-:W2:Y:S04]  /*4410*/  LDG.E.64.CONSTANT R16, desc[UR8][R10.64+-0x10] ;  /* 0xfffff0080a107981 */ /* 0x004ea8000c1e9b00 */
[----:B---3--:R-:W3:Y:S04]  /*4420*/  LDG.E.64.CONSTANT R14, desc[UR8][R10.64+-0x8] ;  /* 0xfffff8080a0e7981 */ /* 0x008ee8000c1e9b00 */
[----:B----4-:R0:W-:Y:S04]  /*4430*/  STG.E.64 desc[UR8][R12.64+-0x20], R20 ;  /* 0xffffe0140c007986 */ /* 0x0101e8000c101b08 */
[----:B-----5:R1:W-:Y:S04]  /*4440*/  STG.E.64 desc[UR8][R12.64+-0x18], R18 ;  /* 0xffffe8120c007986 */ /* 0x0203e8000c101b08 */
[----:B--2---:R2:W-:Y:S04]  /*4450*/  STG.E.64 desc[UR8][R12.64+-0x10], R16 ;  /* 0xfffff0100c007986 */ /* 0x0045e8000c101b08 */
[----:B---3--:R3:W-:Y:S04]  /*4460*/  STG.E.64 desc[UR8][R12.64+-0x8], R14 ;  /* 0xfffff80e0c007986 */ /* 0x0087e8000c101b08 */
        /* <DEDUP_REMOVED lines=11> */
[----:B---3--:R0:W3:Y:S01]  /*4520*/  LDG.E.64.CONSTANT R14, desc[UR8][R10.64+0x30] ;  /* 0x000030080a0e7981 */ /* 0x0080e2000c1e9b00 */
[----:B------:R-:W-:-:S04]  /*4530*/  IADD3 R25, P1, PT, R25, -0x10, RZ ;  /* 0xfffffff019197810 */ /* 0x000fc80007f3e0ff */
[----:B------:R-:W-:Y:S02]  /*4540*/  IADD3.X R24, PT, PT, R24, -0x1, RZ, P1, !PT ;  /* 0xffffffff18187810 */ /* 0x000fe40000ffe4ff */
[----:B------:R-:W-:-:S04]  /*4550*/  ISETP.NE.U32.AND P1, PT, R25, RZ, PT ;  /* 0x000000ff1900720c */ /* 0x000fc80003f25070 */
[----:B------:R-:W-:Y:S02]  /*4560*/  ISETP.NE.AND.EX P1, PT, R24, RZ, PT, P1 ;  /* 0x000000ff1800720c */ /* 0x000fe40003f25310 */
[----:B------:R-:W-:Y:S02]  /*4570*/  IADD3 R29, P2, PT, R10, 0x80, RZ ;  /* 0x000000800a1d7810 */ /* 0x000fe40007f5e0ff */
[----:B------:R-:W-:-:S03]  /*4580*/  IADD3 R26, P3, PT, R12, 0x80, RZ ;  /* 0x000000800c1a7810 */ /* 0x000fc60007f7e0ff */
[----:B0-----:R-:W-:Y:S01]  /*4590*/  IMAD.X R11, RZ, RZ, R11, P2 ;  /* 0x000000ffff0b7224 */ /* 0x001fe200010e060b */
[----:B------:R-:W-:Y:S01]  /*45a0*/  IADD3.X R27, PT, PT, RZ, R13, RZ, P3, !PT ;  /* 0x0000000dff1b7210 */ /* 0x000fe20001ffe4ff */
[----:B----4-:R0:W-:Y:S04]  /*45b0*/  STG.E.64 desc[UR8][R12.64+0x20], R20 ;  /* 0x000020140c007986 */ /* 0x0101e8000c101b08 */
[----:B-----5:R0:W-:Y:S04]  /*45c0*/  STG.E.64 desc[UR8][R12.64+0x28], R18 ;  /* 0x000028120c007986 */ /* 0x0201e8000c101b08 */
[----:B--2---:R0:W-:Y:S04]  /*45d0*/  STG.E.64 desc[UR8][R12.64+0x38], R16 ;  /* 0x000038100c007986 */ /* 0x0041e8000c101b08 */
[----:B---3--:R0:W-:Y:S01]  /*45e0*/  STG.E.64 desc[UR8][R12.64+0x30], R14 ;  /* 0x0000300e0c007986 */ /* 0x0081e2000c101b08 */
[----:B------:R-:W-:Y:S05]  /*45f0*/  @P1 BRA `(.L_x_57) ;  /* 0xfffffffc00501947 */ /* 0x000fea000383ffff */
.L_x_56:
[----:B------:R-:W-:Y:S05]  /*4600*/  @!P0 BRA `(.L_x_55) ;  /* 0x0000000400588947 */ /* 0x000fea0003800000 */
[----:B------:R-:W1:Y:S01]  /*4610*/  LDCU.128 UR4, c[0x0][0x380] ;  /* 0x00007000ff0477ac */ /* 0x000e620008000c00 */
[----:B------:R-:W-:Y:S01]  /*4620*/  ISETP.GE.U32.AND P0, PT, R23, 0x8, PT ;  /* 0x000000081700780c */ /* 0x000fe20003f06070 */
[----:B0-----:R-:W-:Y:S01]  /*4630*/  IMAD R14, R4, R8, RZ ;  /* 0x00000008040e7224 */ /* 0x001fe200078e02ff */
[----:B------:R-:W-:Y:S01]  /*4640*/  LOP3.LUT R24, R5, 0x7, RZ, 0xc0, !PT ;  /* 0x0000000705187812 */ /* 0x000fe200078ec0ff */
[-C--:B------:R-:W-:Y:S01]  /*4650*/  IMAD R26, R2, R9.reuse, RZ ;  /* 0x00000009021a7224 */ /* 0x080fe200078e02ff */
[----:B------:R-:W-:Y:S01]  /*4660*/  ISETP.GE.U32.AND.EX P0, PT, RZ, RZ, PT, P0 ;  /* 0x000000ffff00720c */ /* 0x000fe20003f06100 */
[----:B------:R-:W-:Y:S01]  /*4670*/  IMAD R25, R3, R9, R14 ;  /* 0x0000000903197224 */ /* 0x000fe200078e020e */
[----:B------:R-:W-:-:S04]  /*4680*/  ISETP.NE.U32.AND P1, PT, R24, RZ, PT ;  /* 0x000000ff1800720c */ /* 0x000fc80003f25070 */
[----:B------:R-:W-:Y:S01]  /*4690*/  ISETP.NE.AND.EX P1, PT, RZ, RZ, PT, P1 ;  /* 0x000000ffff00720c */ /* 0x000fe20003f25310 */
[----:B-1----:R-:W-:-:S04]  /*46a0*/  IMAD.WIDE.U32 R12, R2, R8, UR6 ;  /* 0x00000006020c7e25 */ /* 0x002fc8000f8e0008 */
[----:B------:R-:W-:Y:S01]  /*46b0*/  IMAD.WIDE.U32 R10, R3, R8, UR4 ;  /* 0x00000004030a7e25 */ /* 0x000fe2000f8e0008 */
[----:B------:R-:W-:-:S03]  /*46c0*/  IADD3 R23, PT, PT, R13, R26, RZ ;  /* 0x0000001a0d177210 */ /* 0x000fc60007ffe0ff */
[----:B------:R-:W-:Y:S01]  /*46d0*/  IMAD.IADD R27, R25, 0x1, R11 ;  /* 0x00000001191b7824 */ /* 0x000fe200078e020b */
[----:B------:R-:W-:Y:S06]  /*46e0*/  @!P0 BRA `(.L_x_58) ;  /* 0x0000000000608947 */ /* 0x000fec0003800000 */
[C---:B------:R-:W-:Y:S01]  /*46f0*/  IMAD.SHL.U32 R15, R28.reuse, 0x8, RZ ;  /* 0x000000081c0f7824 */ /* 0x040fe200078e00ff */
[----:B------:R-:W-:-:S04]  /*4700*/  SHF.L.U64.HI R18, R28, 0x3, R22 ;  /* 0x000000031c127819 */ /* 0x000fc80000010216 */
[----:B------:R-:W-:-:S04]  /*4710*/  IADD3 R20, P0, PT, R15, R10, RZ ;  /* 0x0000000a0f147210 */ /* 0x000fc80007f1e0ff */
[----:B------:R-:W-:-:S05]  /*4720*/  IADD3.X R21, PT, PT, R18, R27, RZ, P0, !PT ;  /* 0x0000001b12157210 */ /* 0x000fca00007fe4ff */
[----:B------:R-:W2:Y:S01]  /*4730*/  LDG.E.64.CONSTANT R16, desc[UR8][R20.64] ;  /* 0x0000000814107981 */ /* 0x000ea2000c1e9b00 */
[----:B------:R-:W-:-:S05]  /*4740*/  IADD3 R14, P0, PT, R15, R12, RZ ;  /* 0x0000000c0f0e7210 */ /* 0x000fca0007f1e0ff */
[----:B------:R-:W-:Y:S02]  /*4750*/  IMAD.X R15, R18, 0x1, R23, P0 ;  /* 0x00000001120f7824 */ /* 0x000fe400000e0617 */
[----:B------:R-:W3:Y:S04]  /*4760*/  LDG.E.64.CONSTANT R18, desc[UR8][R20.64+0x8] ;  /* 0x0000080814127981 */ /* 0x000ee8000c1e9b00 */
[----:B--2---:R0:W-:Y:S04]  /*4770*/  STG.E.64 desc[UR8][R14.64], R16 ;  /* 0x000000100e007986 */ /* 0x0041e8000c101b08 */
[----:B0-----:R-:W2:Y:S04]  /*4780*/  LDG.E.64.CONSTANT R16, desc[UR8][R20.64+0x10] ;  /* 0x0000100814107981 */ /* 0x001ea8000c1e9b00 */
[----:B---3--:R0:W-:Y:S04]  /*4790*/  STG.E.64 desc[UR8][R14.64+0x8], R18 ;  /* 0x000008120e007986 */ /* 0x0081e8000c101b08 */
[----:B0-----:R-:W3:Y:S04]  /*47a0*/  LDG.E.64.CONSTANT R18, desc[UR8][R20.64+0x18] ;  /* 0x0000180814127981 */ /* 0x001ee8000c1e9b00 */
[----:B--2---:R0:W-:Y:S04]  /*47b0*/  STG.E.64 desc[UR8][R14.64+0x10], R16 ;  /* 0x000010100e007986 */ /* 0x0041e8000c101b08 */
[----:B0-----:R-:W2:Y:S04]  /*47c0*/  LDG.E.64.CONSTANT R16, desc[UR8][R20.64+0x20] ;  /* 0x0000200814107981 */ /* 0x001ea8000c1e9b00 */
[----:B---3--:R0:W-:Y:S04]  /*47d0*/  STG.E.64 desc[UR8][R14.64+0x18], R18 ;  /* 0x000018120e007986 */ /* 0x0081e8000c101b08 */
[----:B0-----:R-:W3:Y:S04]  /*47e0*/  LDG.E.64.CONSTANT R18, desc[UR8][R20.64+0x30] ;  /* 0x0000300814127981 */ /* 0x001ee8000c1e9b00 */
[----:B--2---:R0:W-:Y:S04]  /*47f0*/  STG.E.64 desc[UR8][R14.64+0x20], R16 ;  /* 0x000020100e007986 */ /* 0x0041e8000c101b08 */
[----:B0-----:R-:W2:Y:S04]  /*4800*/  LDG.E.64.CONSTANT R16, desc[UR8][R20.64+0x28] ;  /* 0x0000280814107981 */ /* 0x001ea8000c1e9b00 */
[----:B------:R-:W4:Y:S04]  /*4810*/  LDG.E.64.CONSTANT R20, desc[UR8][R20.64+0x38] ;  /* 0x0000380814147981 */ /* 0x000f28000c1e9b00 */
[----:B---3--:R0:W-:Y:S01]  /*4820*/  STG.E.64 desc[UR8][R14.64+0x30], R18 ;  /* 0x000030120e007986 */ /* 0x0081e2000c101b08 */
[----:B------:R-:W-:-:S04]  /*4830*/  IADD3 R28, P0, PT, R28, 0x8, RZ ;  /* 0x000000081c1c7810 */ /* 0x000fc80007f1e0ff */
[----:B------:R-:W-:Y:S01]  /*4840*/  IADD3.X R22, PT, PT, RZ, R22, RZ, P0, !PT ;  /* 0x00000016ff167210 */ /* 0x000fe200007fe4ff */
[----:B--2---:R0:W-:Y:S04]  /*4850*/  STG.E.64 desc[UR8][R14.64+0x28], R16 ;  /* 0x000028100e007986 */ /* 0x0041e8000c101b08 */
[----:B----4-:R0:W-:Y:S04]  /*4860*/  STG.E.64 desc[UR8][R14.64+0x38], R20 ;  /* 0x000038140e007986 */ /* 0x0101e8000c101b08 */
.L_x_58:
[----:B------:R-:W-:Y:S05]  /*4870*/  @!P1 BRA `(.L_x_55) ;  /* 0x0000000000bc9947 */ /* 0x000fea0003800000 */
[----:B------:R-:W-:-:S04]  /*4880*/  ISETP.GE.U32.AND P0, PT, R24, 0x4, PT ;  /* 0x000000041800780c */ /* 0x000fc80003f06070 */
[----:B------:R-:W-:-:S13]  /*4890*/  ISETP.GE.U32.AND.EX P0, PT, RZ, RZ, PT, P0 ;  /* 0x000000ffff00720c */ /* 0x000fda0003f06100 */
[C---:B0-----:R-:W-:Y:S01]  /*48a0*/  @P0 IMAD.SHL.U32 R20, R28.reuse, 0x8, RZ ;  /* 0x000000081c140824 */ /* 0x041fe200078e00ff */
[----:B------:R-:W-:-:S04]  /*48b0*/  @P0 SHF.L.U64.HI R13, R28, 0x3, R22 ;  /* 0x000000031c0d0819 */ /* 0x000fc80000010216 */
[----:B------:R-:W-:-:S04]  /*48c0*/  @P0 IADD3 R10, P1, PT, R20, R10, RZ ;  /* 0x0000000a140a0210 */ /* 0x000fc80007f3e0ff */
[----:B------:R-:W-:-:S05]  /*48d0*/  @P0 IADD3.X R11, PT, PT, R13, R27, RZ, P1, !PT ;  /* 0x0000001b0d0b0210 */ /* 0x000fca0000ffe4ff */
[----:B------:R-:W2:Y:S04]  /*48e0*/  @P0 LDG.E.64.CONSTANT R18, desc[UR8][R10.64] ;  /* 0x000000080a120981 */ /* 0x000ea8000c1e9b00 */
[----:B------:R-:W3:Y:S04]  /*48f0*/  @P0 LDG.E.64.CONSTANT R16, desc[UR8][R10.64+0x8] ;  /* 0x000008080a100981 */ /* 0x000ee8000c1e9b00 */
[----:B------:R-:W4:Y:S04]  /*4900*/  @P0 LDG.E.64.CONSTANT R14, desc[UR8][R10.64+0x10] ;  /* 0x000010080a0e0981 */ /* 0x000f28000c1e9b00 */
[----:B------:R-:W5:Y:S01]  /*4910*/  @P0 LDG.E.64.CONSTANT R10, desc[UR8][R10.64+0x18] ;  /* 0x000018080a0a0981 */ /* 0x000f62000c1e9b00 */
[----:B------:R-:W-:Y:S01]  /*4920*/  @P0 IADD3 R12, P1, PT, R20, R12, RZ ;  /* 0x0000000c140c0210 */ /* 0x000fe20007f3e0ff */
[----:B------:R-:W-:Y:S01]  /*4930*/  HFMA2 R20, -RZ, RZ, 0, 0 ;  /* 0x00000000ff147431 */ /* 0x000fe200000001ff */
[----:B------:R-:W-:-:S02]  /*4940*/  LOP3.LUT R21, R5, 0x3, RZ, 0xc0, !PT ;  /* 0x0000000305157812 */ /* 0x000fc400078ec0ff */
[----:B------:R-:W-:Y:S01]  /*4950*/  @P0 IADD3 R28, P2, PT, R28, 0x4, RZ ;  /* 0x000000041c1c0810 */ /* 0x000fe20007f5e0ff */
[----:B------:R-:W-:Y:S01]  /*4960*/  @P0 IMAD.X R13, R13, 0x1, R23, P1 ;  /* 0x000000010d0d0824 */ /* 0x000fe200008e0617 */
[----:B------:R-:W-:-:S03]  /*4970*/  ISETP.NE.U32.AND P1, PT, R21, RZ, PT ;  /* 0x000000ff1500720c */ /* 0x000fc60003f25070 */
[----:B------:R-:W-:Y:S01]  /*4980*/  @P0 IMAD.X R22, RZ, RZ, R22, P2 ;  /* 0x000000ffff160224 */ /* 0x000fe200010e0616 */
[----:B------:R-:W-:Y:S01]  /*4990*/  ISETP.NE.AND.EX P1, PT, R20, RZ, PT, P1 ;  /* 0x000000ff1400720c */ /* 0x000fe20003f25310 */
[----:B--2---:R1:W-:Y:S04]  /*49a0*/  @P0 STG.E.64 desc[UR8][R12.64], R18 ;  /* 0x000000120c000986 */ /* 0x0043e8000c101b08 */
[----:B---3--:R1:W-:Y:S04]  /*49b0*/  @P0 STG.E.64 desc[UR8][R12.64+0x8], R16 ;  /* 0x000008100c000986 */ /* 0x0083e8000c101b08 */
[----:B----4-:R1:W-:Y:S04]  /*49c0*/  @P0 STG.E.64 desc[UR8][R12.64+0x10], R14 ;  /* 0x0000100e0c000986 */ /* 0x0103e8000c101b08 */
[----:B-----5:R1:W-:Y:S01]  /*49d0*/  @P0 STG.E.64 desc[UR8][R12.64+0x18], R10 ;  /* 0x0000180a0c000986 */ /* 0x0203e2000c101b08 */
[----:B------:R-:W-:Y:S05]  /*49e0*/  @!P1 BRA `(.L_x_55) ;  /* 0x0000000000609947 */ /* 0x000fea0003800000 */
[----:B------:R-:W0:Y:S01]  /*49f0*/  LDCU.128 UR4, c[0x0][0x380] ;  /* 0x00007000ff0477ac */ /* 0x000e220008000c00 */
[C---:B------:R-:W-:Y:S02]  /*4a00*/  SHF.L.U64.HI R23, R28.reuse, 0x3, R22 ;  /* 0x000000031c177819 */ /* 0x040fe40000010216 */
[----:B------:R-:W-:-:S05]  /*4a10*/  SHF.L.U32 R22, R28, 0x3, RZ ;  /* 0x000000031c167819 */ /* 0x000fca00000006ff */
[----:B-1----:R-:W-:-:S04]  /*4a20*/  IMAD.WIDE.U32 R10, R2, R8, R22 ;  /* 0x00000008020a7225 */ /* 0x002fc800078e0016 */
[----:B------:R-:W-:Y:S01]  /*4a30*/  IMAD.WIDE.U32 R22, R3, R8, R22 ;  /* 0x0000000803167225 */ /* 0x000fe200078e0016 */
[----:B0-----:R-:W-:Y:S02]  /*4a40*/  IADD3 R16, P0, PT, R10, UR6, RZ ;  /* 0x000000060a107c10 */ /* 0x001fe4000ff1e0ff */
[----:B------:R-:W-:Y:S02]  /*4a50*/  IADD3 R14, P1, PT, R22, UR4, RZ ;  /* 0x00000004160e7c10 */ /* 0x000fe4000ff3e0ff */
[----:B------:R-:W-:Y:S02]  /*4a60*/  IADD3.X R17, PT, PT, R26, UR7, R11, P0, !PT ;  /* 0x000000071a117c10 */ /* 0x000fe400087fe40b */
[----:B------:R-:W-:-:S09]  /*4a70*/  IADD3.X R15, PT, PT, R25, UR5, R23, P1, !PT ;  /* 0x00000005190f7c10 */ /* 0x000fd20008ffe417 */
.L_x_59:
[----:B--2---:R-:W-:Y:S01]  /*4a80*/  IMAD.MOV.U32 R10, RZ, RZ, R14 ;  /* 0x000000ffff0a7224 */ /* 0x004fe200078e000e */
[----:B------:R-:W-:-:S06]  /*4a90*/  MOV R11, R15 ;  /* 0x0000000f000b7202 */ /* 0x000fcc0000000f00 */
[----:B------:R-:W2:Y:S01]  /*4aa0*/  LDG.E.64.CONSTANT R10, desc[UR8][R10.64] ;  /* 0x000000080a0a7981 */ /* 0x000ea2000c1e9b00 */
[----:B------:R-:W-:Y:S01]  /*4ab0*/  IMAD.MOV.U32 R12, RZ, RZ, R16 ;  /* 0x000000ffff0c7224 */ /* 0x000fe200078e0010 */
[----:B------:R-:W-:Y:S02]  /*4ac0*/  MOV R13, R17 ;  /* 0x00000011000d7202 */ /* 0x000fe40000000f00 */
[----:B------:R-:W-:Y:S02]  /*4ad0*/  IADD3 R21, P0, PT, R21, -0x1, RZ ;  /* 0xffffffff15157810 */ /* 0x000fe40007f1e0ff */
[----:B------:R-:W-:Y:S02]  /*4ae0*/  IADD3 R16, P1, PT, R16, 0x8, RZ ;  /* 0x0000000810107810 */ /* 0x000fe40007f3e0ff */
[----:B------:R-:W-:Y:S02]  /*4af0*/  IADD3.X R20, PT, PT, R20, -0x1, RZ, P0, !PT ;  /* 0xffffffff14147810 */ /* 0x000fe400007fe4ff */
[----:B------:R-:W-:Y:S01]  /*4b00*/  ISETP.NE.U32.AND P0, PT, R21, RZ, PT ;  /* 0x000000ff1500720c */ /* 0x000fe20003f05070 */
[----:B------:R-:W-:Y:S01]  /*4b10*/  IMAD.X R17, RZ, RZ, R17, P1 ;  /* 0x000000ffff117224 */ /* 0x000fe200008e0611 */
[----:B------:R-:W-:-:S02]  /*4b20*/  IADD3 R14, P2, PT, R14, 0x8, RZ ;  /* 0x000000080e0e7810 */ /* 0x000fc40007f5e0ff */
[----:B------:R-:W-:Y:S02]  /*4b30*/  ISETP.NE.AND.EX P0, PT, R20, RZ, PT, P0 ;  /* 0x000000ff1400720c */ /* 0x000fe40003f05300 */
[----:B------:R-:W-:Y:S01]  /*4b40*/  IADD3.X R15, PT, PT, RZ, R15, RZ, P2, !PT ;  /* 0x0000000fff0f7210 */ /* 0x000fe200017fe4ff */
[----:B--2---:R2:W-:Y:S10]  /*4b50*/  STG.E.64 desc[UR8][R12.64], R10 ;  /* 0x0000000a0c007986 */ /* 0x0045f4000c101b08 */
[----:B------:R-:W-:Y:S05]  /*4b60*/  @P0 BRA `(.L_x_59) ;  /* 0xfffffffc00c40947 */ /* 0x000fea000383ffff */
.L_x_55:
[----:B------:R-:W-:-:S04]  /*4b70*/  ISETP.GE.U32.AND P0, PT, R0, 0x1, PT ;  /* 0x000000010000780c */ /* 0x000fc80003f06070 */
[----:B------:R-:W-:-:S13]  /*4b80*/  ISETP.GE.AND.EX P0, PT, R7, RZ, PT, P0 ;  /* 0x000000ff0700720c */ /* 0x000fda0003f06300 */
[----:B------:R-:W-:Y:S05]  /*4b90*/  @!P0 EXIT ;  /* 0x000000000000894d */ /* 0x000fea0003800000 */
[----:B------:R-:W3:Y:S01]  /*4ba0*/  LDCU.128 UR4, c[0x0][0x380] ;  /* 0x00007000ff0477ac */ /* 0x000ee20008000c00 */
[----:B------:R-:W-:Y:S01]  /*4bb0*/  ISETP.GT.U32.AND P0, PT, R0, RZ, PT ;  /* 0x000000ff0000720c */ /* 0x000fe20003f04070 */
[C---:B-12---:R-:W-:Y:S01]  /*4bc0*/  IMAD.SHL.U32 R10, R5.reuse, 0x8, RZ ;  /* 0x00000008050a7824 */ /* 0x046fe200078e00ff */
[----:B------:R-:W-:Y:S01]  /*4bd0*/  SHF.L.U64.HI R11, R5, 0x3, R6 ;  /* 0x00000003050b7819 */ /* 0x000fe20000010206 */
[-C--:B------:R-:W-:Y:S01]  /*4be0*/  IMAD R6, R4, R8.reuse, RZ ;  /* 0x0000000804067224 */ /* 0x080fe200078e02ff */
[----:B------:R-:W-:Y:S01]  /*4bf0*/  ISETP.GT.AND.EX P0, PT, R7, RZ, PT, P0 ;  /* 0x000000ff0700720c */ /* 0x000fe20003f04300 */
[----:B------:R-:W-:-:S04]  /*4c00*/  IMAD.WIDE.U32 R4, R2, R8, R10 ;  /* 0x0000000802047225 */ /* 0x000fc800078e000a */
[----:B------:R-:W-:-:S04]  /*4c10*/  IMAD.WIDE.U32 R10, R3, R8, R10 ;  /* 0x00000008030a7225 */ /* 0x000fc800078e000a */
[-C--:B------:R-:W-:Y:S02]  /*4c20*/  IMAD R3, R3, R9.reuse, R6 ;  /* 0x0000000903037224 */ /* 0x080fe400078e0206 */
[----:B------:R-:W-:Y:S01]  /*4c30*/  IMAD R2, R2, R9, R5 ;  /* 0x0000000902027224 */ /* 0x000fe200078e0205 */
[----:B---3--:R-:W-:Y:S02]  /*4c40*/  IADD3 R4, P1, PT, R4, UR6, RZ ;  /* 0x0000000604047c10 */ /* 0x008fe4000ff3e0ff */
[----:B------:R-:W-:Y:S02]  /*4c50*/  IADD3 R8, P2, PT, R10, UR4, RZ ;  /* 0x000000040a087c10 */ /* 0x000fe4000ff5e0ff */
[----:B0-----:R-:W-:Y:S02]  /*4c60*/  IADD3.X R19, PT, PT, R2, UR7, RZ, P1, !PT ;  /* 0x0000000702137c10 */ /* 0x001fe40008ffe4ff */
[----:B------:R-:W-:Y:S01]  /*4c70*/  IADD3.X R17, PT, PT, R3, UR5, R11, P2, !PT ;  /* 0x0000000503117c10 */ /* 0x000fe200097fe40b */
[----:B------:R-:W-:Y:S08]  /*4c80*/  @!P0 BRA `(.L_x_60) ;  /* 0x0000000000b88947 */ /* 0x000ff00003800000 */
[----:B------:R-:W-:Y:S02]  /*4c90*/  ISETP.GT.U32.AND P1, PT, R0, 0x3, PT ;  /* 0x000000030000780c */ /* 0x000fe40003f24070 */
[----:B------:R-:W-:Y:S02]  /*4ca0*/  PLOP3.LUT P0, PT, PT, PT, PT, 0x80, 0x8 ;  /* 0x000000000008781c */ /* 0x000fe40003f0f070 */
[----:B------:R-:W-:-:S13]  /*4cb0*/  ISETP.GT.AND.EX P1, PT, R7, RZ, PT, P1 ;  /* 0x000000ff0700720c */ /* 0x000fda0003f24310 */
[----:B------:R-:W-:Y:S05]  /*4cc0*/  @!P1 BRA `(.L_x_61) ;  /* 0x0000000000549947 */ /* 0x000fea0003800000 */
[----:B------:R-:W-:-:S13]  /*4cd0*/  PLOP3.LUT P0, PT, PT, PT, PT, 0x8, 0x80 ;  /* 0x000000000080781c */ /* 0x000fda0003f0e170 */
.L_x_62:
[----:B------:R-:W-:-:S05]  /*4ce0*/  MOV R9, R17 ;  /* 0x0000001100097202 */ /* 0x000fca0000000f00 */
[----:B0-----:R-:W2:Y:S04]  /*4cf0*/  LDG.E.U8.CONSTANT R5, desc[UR8][R8.64] ;  /* 0x0000000808057981 */ /* 0x001ea8000c1e9100 */
[----:B------:R-:W3:Y:S04]  /*4d00*/  LDG.E.U8.CONSTANT R11, desc[UR8][R8.64+0x1] ;  /* 0x00000108080b7981 */ /* 0x000ee8000c1e9100 */
[----:B------:R-:W4:Y:S04]  /*4d10*/  LDG.E.U8.CONSTANT R13, desc[UR8][R8.64+0x2] ;  /* 0x00000208080d7981 */ /* 0x000f28000c1e9100 */
[----:B------:R0:W5:Y:S01]  /*4d20*/  LDG.E.U8.CONSTANT R15, desc[UR8][R8.64+0x3] ;  /* 0x00000308080f7981 */ /* 0x000162000c1e9100 */
[----:B------:R-:W-:Y:S01]  /*4d30*/  IMAD.MOV.U32 R2, RZ, RZ, R4 ;  /* 0x000000ffff027224 */ /* 0x000fe200078e0004 */
[----:B------:R-:W-:-:S02]  /*4d40*/  MOV R3, R19 ;  /* 0x0000001300037202 */ /* 0x000fc40000000f00 */
[----:B------:R-:W-:Y:S02]  /*4d50*/  IADD3 R0, P1, PT, R0, -0x4, RZ ;  /* 0xfffffffc00007810 */ /* 0x000fe40007f3e0ff */
[----:B------:R-:W-:Y:S02]  /*4d60*/  IADD3 R4, P2, PT, R2, 0x4, RZ ;  /* 0x0000000402047810 */ /* 0x000fe40007f5e0ff */
[----:B------:R-:W-:Y:S02]  /*4d70*/  IADD3.X R7, PT, PT, R7, -0x1, RZ, P1, !PT ;  /* 0xffffffff07077810 */ /* 0x000fe40000ffe4ff */
[----:B------:R-:W-:Y:S01]  /*4d80*/  ISETP.GT.U32.AND P1, PT, R0, 0x3, PT ;  /* 0x000000030000780c */ /* 0x000fe20003f24070 */
[----:B------:R-:W-:Y:S01]  /*4d90*/  IMAD.X R19, RZ, RZ, R3, P2 ;  /* 0x000000ffff137224 */ /* 0x000fe200010e0603 */
[----:B0-----:R-:W-:Y:S02]  /*4da0*/  IADD3 R8, P3, PT, R8, 0x4, RZ ;  /* 0x0000000408087810 */ /* 0x001fe40007f7e0ff */
[----:B------:R-:W-:-:S02]  /*4db0*/  ISETP.GT.AND.EX P1, PT, R7, RZ, PT, P1 ;  /* 0x000000ff0700720c */ /* 0x000fc40003f24310 */
[----:B------:R-:W-:Y:S01]  /*4dc0*/  IADD3.X R17, PT, PT, RZ, R9, RZ, P3, !PT ;  /* 0x00000009ff117210 */ /* 0x000fe20001ffe4ff */
[----:B--2---:R0:W-:Y:S04]  /*4dd0*/  STG.E.U8 desc[UR8][R2.64], R5 ;  /* 0x0000000502007986 */ /* 0x0041e8000c101108 */
[----:B---3--:R0:W-:Y:S04]  /*4de0*/  STG.E.U8 desc[UR8][R2.64+0x1], R11 ;  /* 0x0000010b02007986 */ /* 0x0081e8000c101108 */
[----:B----4-:R0:W-:Y:S04]  /*4df0*/  STG.E.U8 desc[UR8][R2.64+0x2], R13 ;  /* 0x0000020d02007986 */ /* 0x0101e8000c101108 */
[----:B-----5:R0:W-:Y:S01]  /*4e00*/  STG.E.U8 desc[UR8][R2.64+0x3], R15 ;  /* 0x0000030f02007986 */ /* 0x0201e2000c101108 */
[----:B------:R-:W-:Y:S05]  /*4e10*/  @P1 BRA `(.L_x_62) ;  /* 0xfffffffc00b01947 */ /* 0x000fea000383ffff */
.L_x_61:
[----:B------:R-:W-:-:S04]  /*4e20*/  ISETP.GT.U32.AND P1, PT, R0, 0x1, PT ;  /* 0x000000010000780c */ /* 0x000fc80003f24070 */
[----:B------:R-:W-:-:S13]  /*4e30*/  ISETP.GT.AND.EX P1, PT, R7, RZ, PT, P1 ;  /* 0x000000ff0700720c */ /* 0x000fda0003f24310 */
[----:B------:R-:W-:Y:S05]  /*4e40*/  @!P1 BRA `(.L_x_63) ;  /* 0x00000000003c9947 */ /* 0x000fea0003800000 */
[----:B0-----:R-:W-:Y:S01]  /*4e50*/  IMAD.MOV.U32 R2, RZ, RZ, R8 ;  /* 0x000000ffff027224 */ /* 0x001fe200078e0008 */
[----:B------:R-:W-:-:S05]  /*4e60*/  MOV R3, R17 ;  /* 0x0000001100037202 */ /* 0x000fca0000000f00 */
[----:B------:R-:W2:Y:S04]  /*4e70*/  LDG.E.U8.CONSTANT R5, desc[UR8][R2.64] ;  /* 0x0000000802057981 */ /* 0x000ea8000c1e9100 */
[----:B------:R0:W3:Y:S01]  /*4e80*/  LDG.E.U8.CONSTANT R9, desc[UR8][R2.64+0x1] ;  /* 0x0000010802097981 */ /* 0x0000e2000c1e9100 */
[----:B------:R-:W-:Y:S02]  /*4e90*/  IADD3 R0, P1, PT, R0, -0x2, RZ ;  /* 0xfffffffe00007810 */ /* 0x000fe40007f3e0ff */
[----:B------:R-:W-:Y:S02]  /*4ea0*/  IADD3 R8, P3, PT, R8, 0x2, RZ ;  /* 0x0000000208087810 */ /* 0x000fe40007f7e0ff */
[----:B------:R-:W-:Y:S02]  /*4eb0*/  PLOP3.LUT P0, PT, PT, PT, PT, 0x8, 0x80 ;  /* 0x000000000080781c */ /* 0x000fe40003f0e170 */
[----:B------:R-:W-:-:S02]  /*4ec0*/  IADD3.X R7, PT, PT, R7, -0x1, RZ, P1, !PT ;  /* 0xffffffff07077810 */ /* 0x000fc40000ffe4ff */
[----:B------:R-:W-:Y:S01]  /*4ed0*/  IADD3.X R17, PT, PT, RZ, R17, RZ, P3, !PT ;  /* 0x00000011ff117210 */ /* 0x000fe20001ffe4ff */
[----:B0-----:R-:W-:Y:S01]  /*4ee0*/  IMAD.MOV.U32 R2, RZ, RZ, R4 ;  /* 0x000000ffff027224 */ /* 0x001fe200078e0004 */
[----:B------:R-:W-:Y:S02]  /*4ef0*/  MOV R3, R19 ;  /* 0x0000001300037202 */ /* 0x000fe40000000f00 */
[----:B------:R-:W-:-:S05]  /*4f00*/  IADD3 R4, P2, PT, R4, 0x2, RZ ;  /* 0x0000000204047810 */ /* 0x000fca0007f5e0ff */
[----:B------:R-:W-:Y:S01]  /*4f10*/  IMAD.X R19, RZ, RZ, R19, P2 ;  /* 0x000000ffff137224 */ /* 0x000fe200010e0613 */
[----:B--2---:R1:W-:Y:S04]  /*4f20*/  STG.E.U8 desc[UR8][R2.64], R5 ;  /* 0x0000000502007986 */ /* 0x0043e8000c101108 */
[----:B---3--:R1:W-:Y:S03]  /*4f30*/  STG.E.U8 desc[UR8][R2.64+0x1], R9 ;  /* 0x0000010902007986 */ /* 0x0083e6000c101108 */
.L_x_63:
[----:B------:R-:W-:-:S04]  /*4f40*/  ISETP.NE.U32.AND P1, PT, R0, RZ, PT ;  /* 0x000000ff0000720c */ /* 0x000fc80003f25070 */
[----:B------:R-:W-:-:S13]  /*4f50*/  ISETP.NE.OR.EX P0, PT, R7, RZ, P0, P1 ;  /* 0x000000ff0700720c */ /* 0x000fda0000705710 */
[----:B------:R-:W-:Y:S05]  /*4f60*/  @!P0 EXIT ;  /* 0x000000000000894d */ /* 0x000fea0003800000 */
.L_x_60:
[----:B012---:R-:W-:Y:S01]  /*4f70*/  IMAD.MOV.U32 R2, RZ, RZ, R8 ;  /* 0x000000ffff027224 */ /* 0x007fe200078e0008 */
[----:B------:R-:W-:-:S05]  /*4f80*/  MOV R3, R17 ;  /* 0x0000001100037202 */ /* 0x000fca0000000f00 */
[----:B------:R0:W2:Y:S01]  /*4f90*/  LDG.E.U8.CONSTANT R5, desc[UR8][R2.64] ;  /* 0x0000000802057981 */ /* 0x0000a2000c1e9100 */
[----:B------:R-:W-:Y:S02]  /*4fa0*/  IADD3 R0, P0, PT, R0, -0x1, RZ ;  /* 0xffffffff00007810 */ /* 0x000fe40007f1e0ff */
[----:B------:R-:W-:Y:S02]  /*4fb0*/  IADD3 R8, P2, PT, R8, 0x1, RZ ;  /* 0x0000000108087810 */ /* 0x000fe40007f5e0ff */
[----:B------:R-:W-:Y:S02]  /*4fc0*/  IADD3.X R7, PT, PT, R7, -0x1, RZ, P0, !PT ;  /* 0xffffffff07077810 */ /* 0x000fe400007fe4ff */
[----:B------:R-:W-:Y:S02]  /*4fd0*/  ISETP.NE.U32.AND P0, PT, R0, RZ, PT ;  /* 0x000000ff0000720c */ /* 0x000fe40003f05070 */
[----:B------:R-:W-:Y:S01]  /*4fe0*/  IADD3.X R17, PT, PT, RZ, R17, RZ, P2, !PT ;  /* 0x00000011ff117210 */ /* 0x000fe200017fe4ff */
[----:B0-----:R-:W-:Y:S01]  /*4ff0*/  IMAD.MOV.U32 R2, RZ, RZ, R4 ;  /* 0x000000ffff027224 */ /* 0x001fe200078e0004 */
[----:B------:R-:W-:-:S02]  /*5000*/  MOV R3, R19 ;  /* 0x0000001300037202 */ /* 0x000fc40000000f00 */
[----:B------:R-:W-:Y:S02]  /*5010*/  ISETP.NE.AND.EX P0, PT, R7, RZ, PT, P0 ;  /* 0x000000ff0700720c */ /* 0x000fe40003f05300 */
[----:B------:R-:W-:-:S05]  /*5020*/  IADD3 R4, P1, PT, R4, 0x1, RZ ;  /* 0x0000000104047810 */ /* 0x000fca0007f3e0ff */
[----:B------:R-:W-:Y:S01]  /*5030*/  IMAD.X R19, RZ, RZ, R19, P1 ;  /* 0x000000ffff137224 */ /* 0x000fe200008e0613 */
[----:B--2---:R2:W-:Y:S05]  /*5040*/  STG.E.U8 desc[UR8][R2.64], R5 ;  /* 0x0000000502007986 */ /* 0x0045ea000c101108 */
[----:B------:R-:W-:Y:S05]  /*5050*/  @P0 BRA `(.L_x_60) ;  /* 0xfffffffc00c40947 */ /* 0x000fea000383ffff */
[----:B------:R-:W-:Y:S05]  /*5060*/  EXIT ;  /* 0x000000000000794d */ /* 0x000fea0003800000 */
        .weak           $__internal_0_$__cuda_sm20_div_s64
        .type           $__internal_0_$__cuda_sm20_div_s64,@function
        .size           $__internal_0_$__cuda_sm20_div_s64,($__internal_1_$__cuda_sm20_rem_s64 - $__internal_0_$__cuda_sm20_div_s64)
$__internal_0_$__cuda_sm20_div_s64:
[-C--:B------:R-:W-:Y:S02]  /*5070*/  IADD3 R18, P1, PT, RZ, -R7.reuse, RZ ;  /* 0x80000007ff127210 */ /* 0x080fe40007f3e0ff */
[----:B------:R-:W-:Y:S02]  /*5080*/  ISETP.GE.AND P0, PT, R6, RZ, PT ;  /* 0x000000ff0600720c */ /* 0x000fe40003f06270 */
[----:B------:R-:W-:Y:S01]  /*5090*/  ISETP.GE.AND P3, PT, R11, RZ, PT ;  /* 0x000000ff0b00720c */ /* 0x000fe20003f66270 */
[----:B------:R-:W-:Y:S01]  /*50a0*/  IMAD.X R8, RZ, RZ, ~R6, P1 ;  /* 0x000000ffff087224 */ /* 0x000fe200008e0e06 */
[----:B------:R-:W-:Y:S02]  /*50b0*/  SEL R18, R18, R7, !P0 ;  /* 0x0000000712127207 */ /* 0x000fe40004000000 */
[----:B------:R-:W-:Y:S02]  /*50c0*/  IADD3 R23, P4, PT, RZ, -R22, RZ ;  /* 0x80000016ff177210 */ /* 0x000fe40007f9e0ff */
[----:B------:R-:W-:-:S02]  /*50d0*/  SEL R19, R8, R6, !P0 ;  /* 0x0000000608137207 */ /* 0x000fc40004000000 */
[----:B------:R-:W-:Y:S02]  /*50e0*/  SEL R23, R23, R22, !P3 ;  /* 0x0000001617177207 */ /* 0x000fe40005800000 */
[----:B------:R-:W0:Y:S08]  /*50f0*/  I2F.U64.RP R8, R18 ;  /* 0x0000001200087312 */ /* 0x000e300000309000 */
[----:B0-----:R-:W0:Y:S02]  /*5100*/  MUFU.RCP R8, R8 ;  /* 0x0000000800087308 */ /* 0x001e240000001000 */
[----:B0-----:R-:W-:-:S06]  /*5110*/  IADD3 R8, PT, PT, R8, 0x1ffffffe, RZ ;  /* 0x1ffffffe08087810 */ /* 0x001fcc0007ffe0ff */
[----:B------:R-:W0:Y:S02]  /*5120*/  F2I.U64.TRUNC R30, R8 ;  /* 0x00000008001e7311 */ /* 0x000e24000020d800 */
[----:B0-----:R-:W-:Y:S01]  /*5130*/  IMAD.WIDE.U32 R8, R30, R18, RZ ;  /* 0x000000121e087225 */ /* 0x001fe200078e00ff */
[----:B------:R-:W-:-:S03]  /*5140*/  MOV R25, R30 ;  /* 0x0000001e00197202 */ /* 0x000fc60000000f00 */
[----:B------:R-:W-:Y:S01]  /*5150*/  IMAD R9, R30, R19, R9 ;  /* 0x000000131e097224 */ /* 0x000fe200078e0209 */
[----:B------:R-:W-:-:S03]  /*5160*/  IADD3 R10, P0, PT, RZ, -R8, RZ ;  /* 0x80000008ff0a7210 */ /* 0x000fc60007f1e0ff */
[----:B------:R-:W-:Y:S02]  /*5170*/  IMAD R9, R31, R18, R9 ;  /* 0x000000121f097224 */ /* 0x000fe400078e0209 */
[----:B------:R-:W-:-:S04]  /*5180*/  IMAD.HI.U32 R24, R30, R10, RZ ;  /* 0x0000000a1e187227 */ /* 0x000fc800078e00ff */
[----:B------:R-:W-:-:S04]  /*5190*/  IMAD.X R9, RZ, RZ, ~R9, P0 ;  /* 0x000000ffff097224 */ /* 0x000fc800000e0e09 */
[----:B------:R-:W-:-:S04]  /*51a0*/  IMAD.WIDE.U32 R24, P0, R30, R9, R24 ;  /* 0x000000091e187225 */ /* 0x000fc80007800018 */
[C---:B------:R-:W-:Y:S02]  /*51b0*/  IMAD R8, R31.reuse, R9, RZ ;  /* 0x000000091f087224 */ /* 0x040fe400078e02ff */
[----:B------:R-:W-:-:S04]  /*51c0*/  IMAD.HI.U32 R10, P1, R31, R10, R24 ;  /* 0x0000000a1f0a7227 */ /* 0x000fc80007820018 */
[----:B------:R-:W-:Y:S01]  /*51d0*/  IMAD.HI.U32 R9, R31, R9, RZ ;  /* 0x000000091f097227 */ /* 0x000fe200078e00ff */
[----:B------:R-:W-:-:S03]  /*51e0*/  IADD3 R25, P2, PT, R8, R10, RZ ;  /* 0x0000000a08197210 */ /* 0x000fc60007f5e0ff */
[----:B------:R-:W-:Y:S02]  /*51f0*/  IMAD.X R9, R9, 0x1, R31, P0 ;  /* 0x0000000109097824 */ /* 0x000fe400000e061f */
[----:B------:R-:W-:-:S03]  /*5200*/  IMAD.WIDE.U32 R30, R25, R18, RZ ;  /* 0x00000012191e7225 */ /* 0x000fc600078e00ff */
[----:B------:R-:W-:Y:S01]  /*5210*/  IADD3.X R10, PT, PT, RZ, RZ, R9, P2, P1 ;  /* 0x000000ffff0a7210 */ /* 0x000fe200017e2409 */
[----:B------:R-:W-:Y:S01]  /*5220*/  IMAD R8, R25, R19, R31 ;  /* 0x0000001319087224 */ /* 0x000fe200078e021f */
[----:B------:R-:W-:-:S03]  /*5230*/  IADD3 R21, P0, PT, RZ, -R30, RZ ;  /* 0x8000001eff157210 */ /* 0x000fc60007f1e0ff */
[----:B------:R-:W-:Y:S02]  /*5240*/  IMAD R8, R10, R18, R8 ;  /* 0x000000120a087224 */ /* 0x000fe400078e0208 */
[----:B------:R-:W-:-:S03]  /*5250*/  IMAD.HI.U32 R24, R25, R21, RZ ;  /* 0x0000001519187227 */ /* 0x000fc600078e00ff */
[----:B------:R-:W-:-:S05]  /*5260*/  IADD3.X R8, PT, PT, RZ, ~R8, RZ, P0, !PT ;  /* 0x80000008ff087210 */ /* 0x000fca00007fe4ff */
[----:B------:R-:W-:-:S04]  /*5270*/  IMAD.WIDE.U32 R24, P0, R25, R8, R24 ;  /* 0x0000000819187225 */ /* 0x000fc80007800018 */
[C---:B------:R-:W-:Y:S02]  /*5280*/  IMAD R9, R10.reuse, R8, RZ ;  /* 0x000000080a097224 */ /* 0x040fe400078e02ff */
[----:B------:R-:W-:-:S04]  /*5290*/  IMAD.HI.U32 R21, P1, R10, R21, R24 ;  /* 0x000000150a157227 */ /* 0x000fc80007820018 */
[----:B------:R-:W-:Y:S01]  /*52a0*/  IMAD.HI.U32 R8, R10, R8, RZ ;  /* 0x000000080a087227 */ /* 0x000fe200078e00ff */
[----:B------:R-:W-:-:S03]  /*52b0*/  IADD3 R9, P2, PT, R9, R21, RZ ;  /* 0x0000001509097210 */ /* 0x000fc60007f5e0ff */
[----:B------:R-:W-:Y:S01]  /*52c0*/  IMAD.X R21, RZ, RZ, ~R11, P4 ;  /* 0x000000ffff157224 */ /* 0x000fe200020e0e0b */
[----:B------:R-:W-:Y:S01]  /*52d0*/  IADD3.X R8, PT, PT, R8, R10, RZ, P0, !PT ;  /* 0x0000000a08087210 */ /* 0x000fe200007fe4ff */
[----:B------:R-:W-:-:S03]  /*52e0*/  IMAD.HI.U32 R24, R9, R23, RZ ;  /* 0x0000001709187227 */ /* 0x000fc600078e00ff */
[----:B------:R-:W-:Y:S01]  /*52f0*/  SEL R21, R21, R11, !P3 ;  /* 0x0000000b15157207 */ /* 0x000fe20005800000 */
[----:B------:R-:W-:Y:S01]  /*5300*/  IMAD.MOV.U32 R25, RZ, RZ, RZ ;  /* 0x000000ffff197224 */ /* 0x000fe200078e00ff */
[----:B------:R-:W-:-:S03]  /*5310*/  IADD3.X R8, PT, PT, RZ, RZ, R8, P2, P1 ;  /* 0x000000ffff087210 */ /* 0x000fc600017e2408 */
[----:B------:R-:W-:-:S04]  /*5320*/  IMAD.WIDE.U32 R24, R9, R21, R24 ;  /* 0x0000001509187225 */ /* 0x000fc800078e0018 */
[C---:B------:R-:W-:Y:S02]  /*5330*/  IMAD R10, R8.reuse, R21, RZ ;  /* 0x00000015080a7224 */ /* 0x040fe400078e02ff */
[----:B------:R-:W-:-:S04]  /*5340*/  IMAD.HI.U32 R9, P0, R8, R23, R24 ;  /* 0x0000001708097227 */ /* 0x000fc80007800018 */
[----:B------:R-:W-:Y:S01]  /*5350*/  IMAD.HI.U32 R8, R8, R21, RZ ;  /* 0x0000001508087227 */ /* 0x000fe200078e00ff */
[----:B------:R-:W-:-:S04]  /*5360*/  IADD3 R10, P1, PT, R10, R9, RZ ;  /* 0x000000090a0a7210 */ /* 0x000fc80007f3e0ff */
[----:B------:R-:W-:Y:S01]  /*5370*/  IADD3.X R8, PT, PT, R8, RZ, RZ, P0, !PT ;  /* 0x000000ff08087210 */ /* 0x000fe200007fe4ff */
[----:B------:R-:W-:-:S04]  /*5380*/  IMAD.WIDE.U32 R24, R10, R18, RZ ;  /* 0x000000120a187225 */ /* 0x000fc800078e00ff */
[----:B------:R-:W-:Y:S01]  /*5390*/  IMAD.X R8, RZ, RZ, R8, P1 ;  /* 0x000000ffff087224 */ /* 0x000fe200008e0608 */
[----:B------:R-:W-:Y:S01]  /*53a0*/  IADD3 R23, P1, PT, -R24, R23, RZ ;  /* 0x0000001718177210 */ /* 0x000fe20007f3e1ff */
[----:B------:R-:W-:-:S03]  /*53b0*/  IMAD R9, R10, R19, R25 ;  /* 0x000000130a097224 */ /* 0x000fc600078e0219 */
[-C--:B------:R-:W-:Y:S01]  /*53c0*/  ISETP.GE.U32.AND P0, PT, R23, R18.reuse, PT ;  /* 0x000000121700720c */ /* 0x080fe20003f06070 */
[----:B------:R-:W-:-:S05]  /*53d0*/  IMAD R9, R8, R18, R9 ;  /* 0x0000001208097224 */ /* 0x000fca00078e0209 */
[----:B------:R-:W-:Y:S02]  /*53e0*/  IADD3.X R21, PT, PT, ~R9, R21, RZ, P1, !PT ;  /* 0x0000001509157210 */ /* 0x000fe40000ffe5ff */
[----:B------:R-:W-:Y:S02]  /*53f0*/  IADD3 R24, P1, PT, R23, -R18, RZ ;  /* 0x8000001217187210 */ /* 0x000fe40007f3e0ff */
[C---:B------:R-:W-:Y:S02]  /*5400*/  ISETP.GE.U32.AND.EX P0, PT, R21.reuse, R19, PT, P0 ;  /* 0x000000131500720c */ /* 0x040fe40003f06100 */
[----:B------:R-:W-:Y:S01]  /*5410*/  IADD3 R9, P2, PT, R10, 0x1, RZ ;  /* 0x000000010a097810 */ /* 0x000fe20007f5e0ff */
[----:B------:R-:W-:Y:S01]  /*5420*/  IMAD.X R22, R21, 0x1, ~R19, P1 ;  /* 0x0000000115167824 */ /* 0x000fe200008e0e13 */
[----:B------:R-:W-:Y:S02]  /*5430*/  SEL R23, R24, R23, P0 ;  /* 0x0000001718177207 */ /* 0x000fe40000000000 */
[----:B------:R-:W-:-:S02]  /*5440*/  IADD3.X R24, PT, PT, RZ, R8, RZ, P2, !PT ;  /* 0x00000008ff187210 */ /* 0x000fc400017fe4ff */
[----:B------:R-:W-:Y:S02]  /*5450*/  SEL R9, R9, R10, P0 ;  /* 0x0000000a09097207 */ /* 0x000fe40000000000 */
[----:B------:R-:W-:Y:S02]  /*5460*/  SEL R22, R22, R21, P0 ;  /* 0x0000001516167207 */ /* 0x000fe40000000000 */
[----:B------:R-:W-:Y:S02]  /*5470*/  ISETP.GE.U32.AND P1, PT, R23, R18, PT ;  /* 0x000000121700720c */ /* 0x000fe40003f26070 */
[----:B------:R-:W-:Y:S02]  /*5480*/  SEL R24, R24, R8, P0 ;  /* 0x0000000818187207 */ /* 0x000fe40000000000 */
[----:B------:R-:W-:Y:S02]  /*5490*/  IADD3 R8, P2, PT, R9, 0x1, RZ ;  /* 0x0000000109087810 */ /* 0x000fe40007f5e0ff */
[----:B------:R-:W-:-:S03]  /*54a0*/  ISETP.GE.U32.AND.EX P0, PT, R22, R19, PT, P1 ;  /* 0x000000131600720c */ /* 0x000fc60003f06110 */
[----:B------:R-:W-:Y:S01]  /*54b0*/  IMAD.X R10, RZ, RZ, R24, P2 ;  /* 0x000000ffff0a7224 */ /* 0x000fe200010e0618 */
[----:B------:R-:W-:Y:S02]  /*54c0*/  SEL R8, R8, R9, P0 ;  /* 0x0000000908087207 */ /* 0x000fe40000000000 */
[----:B------:R-:W-:Y:S02]  /*54d0*/  LOP3.LUT R9, R6, R11, RZ, 0x3c, !PT ;  /* 0x0000000b06097212 */ /* 0x000fe400078e3cff */
[----:B------:R-:W-:Y:S02]  /*54e0*/  SEL R24, R10, R24, P0 ;  /* 0x000000180a187207 */ /* 0x000fe40000000000 */
[----:B------:R-:W-:Y:S02]  /*54f0*/  IADD3 R10, P2, PT, RZ, -R8, RZ ;  /* 0x80000008ff0a7210 */ /* 0x000fe40007f5e0ff */
[----:B------:R-:W-:Y:S01]  /*5500*/  ISETP.GE.AND P1, PT, R9, RZ, PT ;  /* 0x000000ff0900720c */ /* 0x000fe20003f26270 */
[----:B------:R-:W-:Y:S01]  /*5510*/  HFMA2 R9, -RZ, RZ, 0, 0 ;  /* 0x00000000ff097431 */ /* 0x000fe200000001ff */
[----:B------:R-:W-:-:S02]  /*5520*/  ISETP.NE.U32.AND P0, PT, R7, RZ, PT ;  /* 0x000000ff0700720c */ /* 0x000fc40003f05070 */
[----:B------:R-:W-:Y:S02]  /*5530*/  IADD3.X R7, PT, PT, RZ, ~R24, RZ, P2, !PT ;  /* 0x80000018ff077210 */ /* 0x000fe400017fe4ff */
[----:B------:R-:W-:Y:S01]  /*5540*/  SEL R10, R10, R8, !P1 ;  /* 0x000000080a0a7207 */ /* 0x000fe20004800000 */
[----:B------:R-:W-:Y:S01]  /*5550*/  IMAD.MOV.U32 R8, RZ, RZ, R4 ;  /* 0x000000ffff087224 */ /* 0x000fe200078e0004 */
[----:B------:R-:W-:Y:S02]  /*5560*/  ISETP.NE.AND.EX P0, PT, R6, RZ, PT, P0 ;  /* 0x000000ff0600720c */ /* 0x000fe40003f05300 */
[----:B------:R-:W-:Y:S02]  /*5570*/  SEL R7, R7, R24, !P1 ;  /* 0x0000001807077207 */ /* 0x000fe40004800000 */
[----:B------:R-:W-:Y:S02]  /*5580*/  SEL R10, R10, 0xffffffff, P0 ;  /* 0xffffffff0a0a7807 */ /* 0x000fe40000000000 */
[----:B------:R-:W-:Y:S01]  /*5590*/  SEL R7, R7, 0xffffffff, P0 ;  /* 0xffffffff07077807 */ /* 0x000fe20000000000 */
[----:B------:R-:W-:Y:S06]  /*55a0*/  RET.REL.NODEC R8 `(narrow_strided_kernel) ;  /* 0xffffffa808947950 */ /* 0x000fec0003c3ffff */
        .weak           $__internal_1_$__cuda_sm20_rem_s64
        .type           $__internal_1_$__cuda_sm20_rem_s64,@function
        .size           $__internal_1_$__cuda_sm20_rem_s64,(.L_x_66 - $__internal_1_$__cuda_sm20_rem_s64)
$__internal_1_$__cuda_sm20_rem_s64:
[----:B------:R-:W-:Y:S02]  /*55b0*/  IADD3 R7, P1, PT, RZ, -R4, RZ ;  /* 0x80000004ff077210 */ /* 0x000fe40007f3e0ff */
[----:B------:R-:W-:-:S03]  /*55c0*/  ISETP.GE.AND P0, PT, R5, RZ, PT ;  /* 0x000000ff0500720c */ /* 0x000fc60003f06270 */
[----:B------:R-:W-:Y:S01]  /*55d0*/  IMAD.X R9, RZ, RZ, ~R5, P1 ;  /* 0x000000ffff097224 */ /* 0x000fe200008e0e05 */
[----:B------:R-:W-:-:S04]  /*55e0*/  SEL R6, R7, R4, !P0 ;  /* 0x0000000407067207 */ /* 0x000fc80004000000 */
[----:B------:R-:W-:-:S04]  /*55f0*/  SEL R7, R9, R5, !P0 ;  /* 0x0000000509077207 */ /* 0x000fc80004000000 */
[----:B------:R-:W0:Y:S08]  /*5600*/  I2F.U64.RP R9, R6 ;  /* 0x0000000600097312 */ /* 0x000e300000309000 */
[----:B0-----:R-:W0:Y:S02]  /*5610*/  MUFU.RCP R9, R9 ;  /* 0x0000000900097308 */ /* 0x001e240000001000 */
[----:B0-----:R-:W-:-:S06]  /*5620*/  IADD3 R12, PT, PT, R9, 0x1ffffffe, RZ ;  /* 0x1ffffffe090c7810 */ /* 0x001fcc0007ffe0ff */
[----:B------:R-:W0:Y:S02]  /*5630*/  F2I.U64.TRUNC R12, R12 ;  /* 0x0000000c000c7311 */ /* 0x000e24000020d800 */
[----:B0-----:R-:W-:-:S04]  /*5640*/  IMAD.WIDE.U32 R16, R12, R6, RZ ;  /* 0x000000060c107225 */ /* 0x001fc800078e00ff */
[C---:B------:R-:W-:Y:S01]  /*5650*/  IMAD R15, R12.reuse, R7, R17 ;  /* 0x000000070c0f7224 */ /* 0x040fe200078e0211 */
[----:B------:R-:W-:Y:S02]  /*5660*/  IADD3 R19, P0, PT, RZ, -R16, RZ ;  /* 0x80000010ff137210 */ /* 0x000fe40007f1e0ff */
[----:B------:R-:W-:Y:S01]  /*5670*/  MOV R17, R12 ;  /* 0x0000000c00117202 */ /* 0x000fe20000000f00 */
[----:B------:R-:W-:Y:S02]  /*5680*/  IMAD R15, R13, R6, R15 ;  /* 0x000000060d0f7224 */ /* 0x000fe400078e020f */
[----:B------:R-:W-:-:S04]  /*5690*/  IMAD.HI.U32 R16, R12, R19, RZ ;  /* 0x000000130c107227 */ /* 0x000fc800078e00ff */
[----:B------:R-:W-:-:S04]  /*56a0*/  IMAD.X R15, RZ, RZ, ~R15, P0 ;  /* 0x000000ffff0f7224 */ /* 0x000fc800000e0e0f */
[----:B------:R-:W-:-:S04]  /*56b0*/  IMAD.WIDE.U32 R16, P0, R12, R15, R16 ;  /* 0x0000000f0c107225 */ /* 0x000fc80007800010 */
[C---:B------:R-:W-:Y:S02]  /*56c0*/  IMAD R21, R13.reuse, R15, RZ ;  /* 0x0000000f0d157224 */ /* 0x040fe400078e02ff */
[----:B------:R-:W-:-:S04]  /*56d0*/  IMAD.HI.U32 R16, P1, R13, R19, R16 ;  /* 0x000000130d107227 */ /* 0x000fc80007820010 */
[----:B------:R-:W-:Y:S01]  /*56e0*/  IMAD.HI.U32 R9, R13, R15, RZ ;  /* 0x0000000f0d097227 */ /* 0x000fe200078e00ff */
[----:B------:R-:W-:Y:S02]  /*56f0*/  IADD3 R17, P2, PT, R21, R16, RZ ;  /* 0x0000001015117210 */ /* 0x000fe40007f5e0ff */
[----:B------:R-:W-:Y:S01]  /*5700*/  IADD3 R15, P4, PT, RZ, -R14, RZ ;  /* 0x8000000eff0f7210 */ /* 0x000fe20007f9e0ff */
[----:B------:R-:W-:Y:S02]  /*5710*/  IMAD.X R9, R9, 0x1, R13, P0 ;  /* 0x0000000109097824 */ /* 0x000fe400000e060d */
[----:B------:R-:W-:-:S03]  /*5720*/  IMAD.WIDE.U32 R12, R17, R6, RZ ;  /* 0x00000006110c7225 */ /* 0x000fc600078e00ff */
[----:B------:R-:W-:Y:S01]  /*5730*/  IADD3.X R9, PT, PT, RZ, RZ, R9, P2, P1 ;  /* 0x000000ffff097210 */ /* 0x000fe200017e2409 */
[----:B------:R-:W-:Y:S01]  /*5740*/  IMAD R10, R17, R7, R13 ;  /* 0x00000007110a7224 */ /* 0x000fe200078e020d */
[----:B------:R-:W-:Y:S02]  /*5750*/  IADD3 R13, P0, PT, RZ, -R12, RZ ;  /* 0x8000000cff0d7210 */ /* 0x000fe40007f1e0ff */
[----:B------:R-:W-:Y:S01]  /*5760*/  ISETP.GE.AND P1, PT, R11, RZ, PT ;  /* 0x000000ff0b00720c */ /* 0x000fe20003f26270 */
[----:B------:R-:W-:Y:S02]  /*5770*/  IMAD R10, R9, R6, R10 ;  /* 0x00000006090a7224 */ /* 0x000fe400078e020a */
[----:B------:R-:W-:Y:S01]  /*5780*/  IMAD.HI.U32 R16, R17, R13, RZ ;  /* 0x0000000d11107227 */ /* 0x000fe200078e00ff */
[----:B------:R-:W-:Y:S02]  /*5790*/  SEL R14, R15, R14, !P1 ;  /* 0x0000000e0f0e7207 */ /* 0x000fe40004800000 */
        /* <DEDUP_REMOVED lines=26> */
[----:B------:R-:W-:-:S03]  /*5940*/  ISETP.GE.U32.AND.EX P0, PT, R13, R7, PT, P0 ;  /* 0x000000070d00720c */ /* 0x000fc60003f06100 */
[----:B------:R-:W-:Y:S01]  /*5950*/  IMAD.X R11, R13, 0x1, ~R7, P2 ;  /* 0x000000010d0b7824 */ /* 0x000fe200010e0e07 */
[----:B------:R-:W-:-:S04]  /*5960*/  SEL R9, R9, R15, P0 ;  /* 0x0000000f09097207 */ /* 0x000fc80000000000 */
[----:B------:R-:W-:Y:S02]  /*5970*/  SEL R11, R11, R13, P0 ;  /* 0x0000000d0b0b7207 */ /* 0x000fe40000000000 */
[CC--:B------:R-:W-:Y:S02]  /*5980*/  ISETP.GE.U32.AND P0, PT, R9.reuse, R6.reuse, PT ;  /* 0x000000060900720c */ /* 0x0c0fe40003f06070 */
[----:B------:R-:W-:Y:S02]  /*5990*/  IADD3 R6, P2, PT, R9, -R6, RZ ;  /* 0x8000000609067210 */ /* 0x000fe40007f5e0ff */
[CC--:B------:R-:W-:Y:S02]  /*59a0*/  ISETP.GE.U32.AND.EX P0, PT, R11.reuse, R7.reuse, PT, P0 ;  /* 0x000000070b00720c */ /* 0x0c0fe40003f06100 */
[----:B------:R-:W-:Y:S02]  /*59b0*/  IADD3.X R7, PT, PT, R11, ~R7, RZ, P2, !PT ;  /* 0x800000070b077210 */ /* 0x000fe400017fe4ff */
[----:B------:R-:W-:-:S02]  /*59c0*/  SEL R6, R6, R9, P0 ;  /* 0x0000000906067207 */ /* 0x000fc40000000000 */
[----:B------:R-:W-:Y:S02]  /*59d0*/  SEL R7, R7, R11, P0 ;  /* 0x0000000b07077207 */ /* 0x000fe40000000000 */
[-C--:B------:R-:W-:Y:S02]  /*59e0*/  IADD3 R9, P2, PT, RZ, -R6.reuse, RZ ;  /* 0x80000006ff097210 */ /* 0x080fe40007f5e0ff */
[----:B------:R-:W-:Y:S02]  /*59f0*/  ISETP.NE.U32.AND P0, PT, R4, RZ, PT ;  /* 0x000000ff0400720c */ /* 0x000fe40003f05070 */
[----:B------:R-:W-:Y:S01]  /*5a00*/  SEL R4, R9, R6, !P1 ;  /* 0x0000000609047207 */ /* 0x000fe20004800000 */
[----:B------:R-:W-:Y:S02]  /*5a10*/  IMAD.X R10, RZ, RZ, ~R7, P2 ;  /* 0x000000ffff0a7224 */ /* 0x000fe400010e0e07 */
[----:B------:R-:W-:Y:S01]  /*5a20*/  HFMA2 R9, -RZ, RZ, 0, 0 ;  /* 0x00000000ff097431 */ /* 0x000fe200000001ff */
[----:B------:R-:W-:-:S02]  /*5a30*/  ISETP.NE.AND.EX P0, PT, R5, RZ, PT, P0 ;  /* 0x000000ff0500720c */ /* 0x000fc40003f05300 */
[----:B------:R-:W-:Y:S02]  /*5a40*/  SEL R5, R10, R7, !P1 ;  /* 0x000000070a057207 */ /* 0x000fe40004800000 */
[----:B------:R-:W-:Y:S02]  /*5a50*/  SEL R4, R4, 0xffffffff, P0 ;  /* 0xffffffff04047807 */ /* 0x000fe40000000000 */
[----:B------:R-:W-:Y:S01]  /*5a60*/  SEL R5, R5, 0xffffffff, P0 ;  /* 0xffffffff05057807 */ /* 0x000fe20000000000 */
[----:B------:R-:W-:Y:S06]  /*5a70*/  RET.REL.NODEC R8 `(narrow_strided_kernel) ;  /* 0xffffffa408607950 */ /* 0x000fec0003c3ffff */
.L_x_64:
[----:B------:R-:W-:-:S00]  /*5a80*/  BRA `(.L_x_64) ;  /* 0xfffffffc00fc7947 */ /* 0x000fc0000383ffff */
[----:B------:R-:W-:-:S00]  /*5a90*/  NOP ;  /* 0x0000000000007918 */ /* 0x000fc00000000000 */
        /* <DEDUP_REMOVED lines=14> */
.L_x_66:


//--------------------- .nv.shared.reserved.0     --------------------------
	.section	.nv.shared.reserved.0,"aw",@nobits
	.weak		__nv_reservedSMEM_offset_0_alias
	.size		__nv_reservedSMEM_offset_0_alias, 0, 64
	.other		__nv_reservedSMEM_offset_0_alias,@"STO_CUDA_RESERVED_SHARED STV_DEFAULT"
__nv_reservedSMEM_offset_0_alias:
	.zero		0
	.zero		64


//--------------------- .nv.constant0.narrow_strided_kernel --------------------------
	.section	.nv.constant0.narrow_strided_kernel,"a",@progbits
	.sectionflags	@""
	.align	4
.nv.constant0.narrow_strided_kernel:
	.zero		976


//--------------------- SYMBOLS --------------------------

	.type		.nv.reservedSmem.offset0,@object
	.size		.nv.reservedSmem.offset0,0x4
